//
// Generated by NVIDIA NVVM Compiler
//
// Compiler Build ID: CL-36424714
// Cuda compilation tools, release 13.0, V13.0.88
// Based on NVVM 20.0.0
//

.version 9.0
.target sm_100
.address_size 64

	// .globl	_Z3addPKfS0_Pfi
.global .align 4 .b8 __cudart_i2opi_f[24] = {65, 144, 67, 60, 153, 149, 98, 219, 192, 221, 52, 245, 209, 87, 39, 252, 41, 21, 68, 78, 110, 131, 249, 162};

.visible .entry _Z3addPKfS0_Pfi(
	.param .u64 .ptr .align 1 _Z3addPKfS0_Pfi_param_0,
	.param .u64 .ptr .align 1 _Z3addPKfS0_Pfi_param_1,
	.param .u64 .ptr .align 1 _Z3addPKfS0_Pfi_param_2,
	.param .u32 _Z3addPKfS0_Pfi_param_3
)
{
	.reg .pred 	%p<18>;
	.reg .b32 	%r<29>;
	.reg .b32 	%f<100>;
	.reg .b64 	%rd<57>;

	ld.param.u64 	%rd4, [_Z3addPKfS0_Pfi_param_0];
	ld.param.u64 	%rd5, [_Z3addPKfS0_Pfi_param_1];
	ld.param.u64 	%rd3, [_Z3addPKfS0_Pfi_param_2];
	ld.param.u32 	%r7, [_Z3addPKfS0_Pfi_param_3];
	cvta.to.global.u64 	%rd1, %rd5;
	cvta.to.global.u64 	%rd2, %rd4;
	mov.u32 	%r9, %ntid.x;
	mov.u32 	%r10, %ctaid.x;
	mov.u32 	%r11, %tid.x;
	mad.lo.s32 	%r1, %r9, %r10, %r11;
	add.s32 	%r28, %r1, 7;
	mov.f32 	%f84, 0f00000000;
	mov.b32 	%r27, 15;
$L__BB0_1:
	setp.ge.s32 	%p1, %r1, %r7;
	@%p1 bra 	$L__BB0_3;
	add.s32 	%r12, %r28, -7;
	mul.wide.u32 	%rd6, %r12, 4;
	add.s64 	%rd7, %rd2, %rd6;
	ld.global.f32 	%f35, [%rd7];
	add.s64 	%rd8, %rd1, %rd6;
	ld.global.f32 	%f36, [%rd8];
	add.f32 	%f37, %f35, %f36;
	add.f32 	%f84, %f84, %f37;
$L__BB0_3:
	setp.ge.s32 	%p2, %r1, %r7;
	@%p2 bra 	$L__BB0_5;
	add.s32 	%r13, %r28, -6;
	mul.wide.u32 	%rd9, %r13, 4;
	add.s64 	%rd10, %rd2, %rd9;
	ld.global.f32 	%f38, [%rd10];
	add.s64 	%rd11, %rd1, %rd9;
	ld.global.f32 	%f39, [%rd11];
	add.f32 	%f40, %f38, %f39;
	add.f32 	%f84, %f84, %f40;
$L__BB0_5:
	setp.ge.s32 	%p3, %r1, %r7;
	@%p3 bra 	$L__BB0_7;
	add.s32 	%r14, %r28, -5;
	mul.wide.u32 	%rd12, %r14, 4;
	add.s64 	%rd13, %rd2, %rd12;
	ld.global.f32 	%f41, [%rd13];
	add.s64 	%rd14, %rd1, %rd12;
	ld.global.f32 	%f42, [%rd14];
	add.f32 	%f43, %f41, %f42;
	add.f32 	%f84, %f84, %f43;
$L__BB0_7:
	setp.ge.s32 	%p4, %r1, %r7;
	@%p4 bra 	$L__BB0_9;
	add.s32 	%r15, %r28, -4;
	mul.wide.u32 	%rd15, %r15, 4;
	add.s64 	%rd16, %rd2, %rd15;
	ld.global.f32 	%f44, [%rd16];
	add.s64 	%rd17, %rd1, %rd15;
	ld.global.f32 	%f45, [%rd17];
	add.f32 	%f46, %f44, %f45;
	add.f32 	%f84, %f84, %f46;
$L__BB0_9:
	setp.ge.s32 	%p5, %r1, %r7;
	@%p5 bra 	$L__BB0_11;
	add.s32 	%r16, %r28, -3;
	mul.wide.u32 	%rd18, %r16, 4;
	add.s64 	%rd19, %rd2, %rd18;
	ld.global.f32 	%f47, [%rd19];
	add.s64 	%rd20, %rd1, %rd18;
	ld.global.f32 	%f48, [%rd20];
	add.f32 	%f49, %f47, %f48;
	add.f32 	%f84, %f84, %f49;
$L__BB0_11:
	setp.ge.s32 	%p6, %r1, %r7;
	@%p6 bra 	$L__BB0_13;
	add.s32 	%r17, %r28, -2;
	mul.wide.u32 	%rd21, %r17, 4;
	add.s64 	%rd22, %rd2, %rd21;
	ld.global.f32 	%f50, [%rd22];
	add.s64 	%rd23, %rd1, %rd21;
	ld.global.f32 	%f51, [%rd23];
	add.f32 	%f52, %f50, %f51;
	add.f32 	%f84, %f84, %f52;
$L__BB0_13:
	setp.ge.s32 	%p7, %r1, %r7;
	@%p7 bra 	$L__BB0_15;
	add.s32 	%r18, %r28, -1;
	mul.wide.u32 	%rd24, %r18, 4;
	add.s64 	%rd25, %rd2, %rd24;
	ld.global.f32 	%f53, [%rd25];
	add.s64 	%rd26, %rd1, %rd24;
	ld.global.f32 	%f54, [%rd26];
	add.f32 	%f55, %f53, %f54;
	add.f32 	%f84, %f84, %f55;
$L__BB0_15:
	setp.ge.s32 	%p8, %r1, %r7;
	@%p8 bra 	$L__BB0_17;
	mul.wide.u32 	%rd27, %r28, 4;
	add.s64 	%rd28, %rd2, %rd27;
	ld.global.f32 	%f56, [%rd28];
	add.s64 	%rd29, %rd1, %rd27;
	ld.global.f32 	%f57, [%rd29];
	add.f32 	%f58, %f56, %f57;
	add.f32 	%f84, %f84, %f58;
$L__BB0_17:
	setp.ge.s32 	%p9, %r1, %r7;
	@%p9 bra 	$L__BB0_19;
	add.s32 	%r19, %r28, 1;
	mul.wide.u32 	%rd30, %r19, 4;
	add.s64 	%rd31, %rd2, %rd30;
	ld.global.f32 	%f59, [%rd31];
	add.s64 	%rd32, %rd1, %rd30;
	ld.global.f32 	%f60, [%rd32];
	add.f32 	%f61, %f59, %f60;
	add.f32 	%f84, %f84, %f61;
$L__BB0_19:
	setp.ge.s32 	%p10, %r1, %r7;
	@%p10 bra 	$L__BB0_21;
	add.s32 	%r20, %r28, 2;
	mul.wide.u32 	%rd33, %r20, 4;
	add.s64 	%rd34, %rd2, %rd33;
	ld.global.f32 	%f62, [%rd34];
	add.s64 	%rd35, %rd1, %rd33;
	ld.global.f32 	%f63, [%rd35];
	add.f32 	%f64, %f62, %f63;
	add.f32 	%f84, %f84, %f64;
$L__BB0_21:
	setp.ge.s32 	%p11, %r1, %r7;
	@%p11 bra 	$L__BB0_23;
	add.s32 	%r21, %r28, 3;
	mul.wide.u32 	%rd36, %r21, 4;
	add.s64 	%rd37, %rd2, %rd36;
	ld.global.f32 	%f65, [%rd37];
	add.s64 	%rd38, %rd1, %rd36;
	ld.global.f32 	%f66, [%rd38];
	add.f32 	%f67, %f65, %f66;
	add.f32 	%f84, %f84, %f67;
$L__BB0_23:
	setp.ge.s32 	%p12, %r1, %r7;
	@%p12 bra 	$L__BB0_25;
	add.s32 	%r22, %r28, 4;
	mul.wide.u32 	%rd39, %r22, 4;
	add.s64 	%rd40, %rd2, %rd39;
	ld.global.f32 	%f68, [%rd40];
	add.s64 	%rd41, %rd1, %rd39;
	ld.global.f32 	%f69, [%rd41];
	add.f32 	%f70, %f68, %f69;
	add.f32 	%f84, %f84, %f70;
$L__BB0_25:
	setp.ge.s32 	%p13, %r1, %r7;
	@%p13 bra 	$L__BB0_27;
	add.s32 	%r23, %r28, 5;
	mul.wide.u32 	%rd42, %r23, 4;
	add.s64 	%rd43, %rd2, %rd42;
	ld.global.f32 	%f71, [%rd43];
	add.s64 	%rd44, %rd1, %rd42;
	ld.global.f32 	%f72, [%rd44];
	add.f32 	%f73, %f71, %f72;
	add.f32 	%f84, %f84, %f73;
$L__BB0_27:
	setp.ge.s32 	%p14, %r1, %r7;
	@%p14 bra 	$L__BB0_29;
	add.s32 	%r24, %r28, 6;
	mul.wide.u32 	%rd45, %r24, 4;
	add.s64 	%rd46, %rd2, %rd45;
	ld.global.f32 	%f74, [%rd46];
	add.s64 	%rd47, %rd1, %rd45;
	ld.global.f32 	%f75, [%rd47];
	add.f32 	%f76, %f74, %f75;
	add.f32 	%f84, %f84, %f76;
$L__BB0_29:
	setp.ge.s32 	%p15, %r1, %r7;
	@%p15 bra 	$L__BB0_31;
	add.s32 	%r25, %r28, 7;
	mul.wide.u32 	%rd48, %r25, 4;
	add.s64 	%rd49, %rd2, %rd48;
	ld.global.f32 	%f77, [%rd49];
	add.s64 	%rd50, %rd1, %rd48;
	ld.global.f32 	%f78, [%rd50];
	add.f32 	%f79, %f77, %f78;
	add.f32 	%f84, %f84, %f79;
$L__BB0_31:
	setp.ge.s32 	%p16, %r1, %r7;
	@%p16 bra 	$L__BB0_33;
	add.s32 	%r26, %r28, 8;
	mul.wide.u32 	%rd51, %r26, 4;
	add.s64 	%rd52, %rd2, %rd51;
	ld.global.f32 	%f80, [%rd52];
	add.s64 	%rd53, %rd1, %rd51;
	ld.global.f32 	%f81, [%rd53];
	add.f32 	%f82, %f80, %f81;
	add.f32 	%f84, %f84, %f82;
$L__BB0_33:
	add.s32 	%r28, %r28, 16;
	add.s32 	%r27, %r27, 16;
	setp.ne.s32 	%p17, %r27, 271;
	@%p17 bra 	$L__BB0_1;
	cvta.to.global.u64 	%rd54, %rd3;
	mul.wide.s32 	%rd55, %r1, 4;
	add.s64 	%rd56, %rd54, %rd55;
	st.global.f32 	[%rd56], %f84;
	ret;

}
	// .globl	_Z3mulPKfS0_Pfi
.visible .entry _Z3mulPKfS0_Pfi(
	.param .u64 .ptr .align 1 _Z3mulPKfS0_Pfi_param_0,
	.param .u64 .ptr .align 1 _Z3mulPKfS0_Pfi_param_1,
	.param .u64 .ptr .align 1 _Z3mulPKfS0_Pfi_param_2,
	.param .u32 _Z3mulPKfS0_Pfi_param_3
)
{
	.reg .pred 	%p<18>;
	.reg .b32 	%r<29>;
	.reg .b32 	%f<84>;
	.reg .b64 	%rd<57>;

	ld.param.u64 	%rd4, [_Z3mulPKfS0_Pfi_param_0];
	ld.param.u64 	%rd5, [_Z3mulPKfS0_Pfi_param_1];
	ld.param.u64 	%rd3, [_Z3mulPKfS0_Pfi_param_2];
	ld.param.u32 	%r7, [_Z3mulPKfS0_Pfi_param_3];
	cvta.to.global.u64 	%rd1, %rd5;
	cvta.to.global.u64 	%rd2, %rd4;
	mov.u32 	%r9, %ntid.x;
	mov.u32 	%r10, %ctaid.x;
	mov.u32 	%r11, %tid.x;
	mad.lo.s32 	%r1, %r9, %r10, %r11;
	add.s32 	%r28, %r1, 7;
	mov.f32 	%f68, 0f00000000;
	mov.b32 	%r27, 15;
$L__BB1_1:
	setp.ge.s32 	%p1, %r1, %r7;
	@%p1 bra 	$L__BB1_3;
	add.s32 	%r12, %r28, -7;
	mul.wide.u32 	%rd6, %r12, 4;
	add.s64 	%rd7, %rd2, %rd6;
	ld.global.f32 	%f35, [%rd7];
	add.s64 	%rd8, %rd1, %rd6;
	ld.global.f32 	%f36, [%rd8];
	fma.rn.f32 	%f68, %f35, %f36, %f68;
$L__BB1_3:
	setp.ge.s32 	%p2, %r1, %r7;
	@%p2 bra 	$L__BB1_5;
	add.s32 	%r13, %r28, -6;
	mul.wide.u32 	%rd9, %r13, 4;
	add.s64 	%rd10, %rd2, %rd9;
	ld.global.f32 	%f37, [%rd10];
	add.s64 	%rd11, %rd1, %rd9;
	ld.global.f32 	%f38, [%rd11];
	fma.rn.f32 	%f68, %f37, %f38, %f68;
$L__BB1_5:
	setp.ge.s32 	%p3, %r1, %r7;
	@%p3 bra 	$L__BB1_7;
	add.s32 	%r14, %r28, -5;
	mul.wide.u32 	%rd12, %r14, 4;
	add.s64 	%rd13, %rd2, %rd12;
	ld.global.f32 	%f39, [%rd13];
	add.s64 	%rd14, %rd1, %rd12;
	ld.global.f32 	%f40, [%rd14];
	fma.rn.f32 	%f68, %f39, %f40, %f68;
$L__BB1_7:
	setp.ge.s32 	%p4, %r1, %r7;
	@%p4 bra 	$L__BB1_9;
	add.s32 	%r15, %r28, -4;
	mul.wide.u32 	%rd15, %r15, 4;
	add.s64 	%rd16, %rd2, %rd15;
	ld.global.f32 	%f41, [%rd16];
	add.s64 	%rd17, %rd1, %rd15;
	ld.global.f32 	%f42, [%rd17];
	fma.rn.f32 	%f68, %f41, %f42, %f68;
$L__BB1_9:
	setp.ge.s32 	%p5, %r1, %r7;
	@%p5 bra 	$L__BB1_11;
	add.s32 	%r16, %r28, -3;
	mul.wide.u32 	%rd18, %r16, 4;
	add.s64 	%rd19, %rd2, %rd18;
	ld.global.f32 	%f43, [%rd19];
	add.s64 	%rd20, %rd1, %rd18;
	ld.global.f32 	%f44, [%rd20];
	fma.rn.f32 	%f68, %f43, %f44, %f68;
$L__BB1_11:
	setp.ge.s32 	%p6, %r1, %r7;
	@%p6 bra 	$L__BB1_13;
	add.s32 	%r17, %r28, -2;
	mul.wide.u32 	%rd21, %r17, 4;
	add.s64 	%rd22, %rd2, %rd21;
	ld.global.f32 	%f45, [%rd22];
	add.s64 	%rd23, %rd1, %rd21;
	ld.global.f32 	%f46, [%rd23];
	fma.rn.f32 	%f68, %f45, %f46, %f68;
$L__BB1_13:
	setp.ge.s32 	%p7, %r1, %r7;
	@%p7 bra 	$L__BB1_15;
	add.s32 	%r18, %r28, -1;
	mul.wide.u32 	%rd24, %r18, 4;
	add.s64 	%rd25, %rd2, %rd24;
	ld.global.f32 	%f47, [%rd25];
	add.s64 	%rd26, %rd1, %rd24;
	ld.global.f32 	%f48, [%rd26];
	fma.rn.f32 	%f68, %f47, %f48, %f68;
$L__BB1_15:
	setp.ge.s32 	%p8, %r1, %r7;
	@%p8 bra 	$L__BB1_17;
	mul.wide.u32 	%rd27, %r28, 4;
	add.s64 	%rd28, %rd2, %rd27;
	ld.global.f32 	%f49, [%rd28];
	add.s64 	%rd29, %rd1, %rd27;
	ld.global.f32 	%f50, [%rd29];
	fma.rn.f32 	%f68, %f49, %f50, %f68;
$L__BB1_17:
	setp.ge.s32 	%p9, %r1, %r7;
	@%p9 bra 	$L__BB1_19;
	add.s32 	%r19, %r28, 1;
	mul.wide.u32 	%rd30, %r19, 4;
	add.s64 	%rd31, %rd2, %rd30;
	ld.global.f32 	%f51, [%rd31];
	add.s64 	%rd32, %rd1, %rd30;
	ld.global.f32 	%f52, [%rd32];
	fma.rn.f32 	%f68, %f51, %f52, %f68;
$L__BB1_19:
	setp.ge.s32 	%p10, %r1, %r7;
	@%p10 bra 	$L__BB1_21;
	add.s32 	%r20, %r28, 2;
	mul.wide.u32 	%rd33, %r20, 4;
	add.s64 	%rd34, %rd2, %rd33;
	ld.global.f32 	%f53, [%rd34];
	add.s64 	%rd35, %rd1, %rd33;
	ld.global.f32 	%f54, [%rd35];
	fma.rn.f32 	%f68, %f53, %f54, %f68;
$L__BB1_21:
	setp.ge.s32 	%p11, %r1, %r7;
	@%p11 bra 	$L__BB1_23;
	add.s32 	%r21, %r28, 3;
	mul.wide.u32 	%rd36, %r21, 4;
	add.s64 	%rd37, %rd2, %rd36;
	ld.global.f32 	%f55, [%rd37];
	add.s64 	%rd38, %rd1, %rd36;
	ld.global.f32 	%f56, [%rd38];
	fma.rn.f32 	%f68, %f55, %f56, %f68;
$L__BB1_23:
	setp.ge.s32 	%p12, %r1, %r7;
	@%p12 bra 	$L__BB1_25;
	add.s32 	%r22, %r28, 4;
	mul.wide.u32 	%rd39, %r22, 4;
	add.s64 	%rd40, %rd2, %rd39;
	ld.global.f32 	%f57, [%rd40];
	add.s64 	%rd41, %rd1, %rd39;
	ld.global.f32 	%f58, [%rd41];
	fma.rn.f32 	%f68, %f57, %f58, %f68;
$L__BB1_25:
	setp.ge.s32 	%p13, %r1, %r7;
	@%p13 bra 	$L__BB1_27;
	add.s32 	%r23, %r28, 5;
	mul.wide.u32 	%rd42, %r23, 4;
	add.s64 	%rd43, %rd2, %rd42;
	ld.global.f32 	%f59, [%rd43];
	add.s64 	%rd44, %rd1, %rd42;
	ld.global.f32 	%f60, [%rd44];
	fma.rn.f32 	%f68, %f59, %f60, %f68;
$L__BB1_27:
	setp.ge.s32 	%p14, %r1, %r7;
	@%p14 bra 	$L__BB1_29;
	add.s32 	%r24, %r28, 6;
	mul.wide.u32 	%rd45, %r24, 4;
	add.s64 	%rd46, %rd2, %rd45;
	ld.global.f32 	%f61, [%rd46];
	add.s64 	%rd47, %rd1, %rd45;
	ld.global.f32 	%f62, [%rd47];
	fma.rn.f32 	%f68, %f61, %f62, %f68;
$L__BB1_29:
	setp.ge.s32 	%p15, %r1, %r7;
	@%p15 bra 	$L__BB1_31;
	add.s32 	%r25, %r28, 7;
	mul.wide.u32 	%rd48, %r25, 4;
	add.s64 	%rd49, %rd2, %rd48;
	ld.global.f32 	%f63, [%rd49];
	add.s64 	%rd50, %rd1, %rd48;
	ld.global.f32 	%f64, [%rd50];
	fma.rn.f32 	%f68, %f63, %f64, %f68;
$L__BB1_31:
	setp.ge.s32 	%p16, %r1, %r7;
	@%p16 bra 	$L__BB1_33;
	add.s32 	%r26, %r28, 8;
	mul.wide.u32 	%rd51, %r26, 4;
	add.s64 	%rd52, %rd2, %rd51;
	ld.global.f32 	%f65, [%rd52];
	add.s64 	%rd53, %rd1, %rd51;
	ld.global.f32 	%f66, [%rd53];
	fma.rn.f32 	%f68, %f65, %f66, %f68;
$L__BB1_33:
	add.s32 	%r28, %r28, 16;
	add.s32 	%r27, %r27, 16;
	setp.ne.s32 	%p17, %r27, 271;
	@%p17 bra 	$L__BB1_1;
	cvta.to.global.u64 	%rd54, %rd3;
	mul.wide.s32 	%rd55, %r1, 4;
	add.s64 	%rd56, %rd54, %rd55;
	st.global.f32 	[%rd56], %f68;
	ret;

}
	// .globl	_Z3divPKfS0_Pfi
.visible .entry _Z3divPKfS0_Pfi(
	.param .u64 .ptr .align 1 _Z3divPKfS0_Pfi_param_0,
	.param .u64 .ptr .align 1 _Z3divPKfS0_Pfi_param_1,
	.param .u64 .ptr .align 1 _Z3divPKfS0_Pfi_param_2,
	.param .u32 _Z3divPKfS0_Pfi_param_3
)
{
	.reg .pred 	%p<10>;
	.reg .b32 	%r<21>;
	.reg .b32 	%f<52>;
	.reg .b64 	%rd<33>;

	ld.param.u64 	%rd4, [_Z3divPKfS0_Pfi_param_0];
	ld.param.u64 	%rd5, [_Z3divPKfS0_Pfi_param_1];
	ld.param.u64 	%rd3, [_Z3divPKfS0_Pfi_param_2];
	ld.param.u32 	%r7, [_Z3divPKfS0_Pfi_param_3];
	cvta.to.global.u64 	%rd1, %rd5;
	cvta.to.global.u64 	%rd2, %rd4;
	mov.u32 	%r9, %ntid.x;
	mov.u32 	%r10, %ctaid.x;
	mov.u32 	%r11, %tid.x;
	mad.lo.s32 	%r1, %r9, %r10, %r11;
	add.s32 	%r20, %r1, 3;
	mov.f32 	%f44, 0f00000000;
	mov.b32 	%r19, 7;
$L__BB2_1:
	setp.ge.s32 	%p1, %r1, %r7;
	@%p1 bra 	$L__BB2_3;
	add.s32 	%r12, %r20, -3;
	mul.wide.u32 	%rd6, %r12, 4;
	add.s64 	%rd7, %rd2, %rd6;
	ld.global.f32 	%f19, [%rd7];
	add.s64 	%rd8, %rd1, %rd6;
	ld.global.f32 	%f20, [%rd8];
	div.rn.f32 	%f21, %f19, %f20;
	add.f32 	%f44, %f44, %f21;
$L__BB2_3:
	setp.ge.s32 	%p2, %r1, %r7;
	@%p2 bra 	$L__BB2_5;
	add.s32 	%r13, %r20, -2;
	mul.wide.u32 	%rd9, %r13, 4;
	add.s64 	%rd10, %rd2, %rd9;
	ld.global.f32 	%f22, [%rd10];
	add.s64 	%rd11, %rd1, %rd9;
	ld.global.f32 	%f23, [%rd11];
	div.rn.f32 	%f24, %f22, %f23;
	add.f32 	%f44, %f44, %f24;
$L__BB2_5:
	setp.ge.s32 	%p3, %r1, %r7;
	@%p3 bra 	$L__BB2_7;
	add.s32 	%r14, %r20, -1;
	mul.wide.u32 	%rd12, %r14, 4;
	add.s64 	%rd13, %rd2, %rd12;
	ld.global.f32 	%f25, [%rd13];
	add.s64 	%rd14, %rd1, %rd12;
	ld.global.f32 	%f26, [%rd14];
	div.rn.f32 	%f27, %f25, %f26;
	add.f32 	%f44, %f44, %f27;
$L__BB2_7:
	setp.ge.s32 	%p4, %r1, %r7;
	@%p4 bra 	$L__BB2_9;
	mul.wide.u32 	%rd15, %r20, 4;
	add.s64 	%rd16, %rd2, %rd15;
	ld.global.f32 	%f28, [%rd16];
	add.s64 	%rd17, %rd1, %rd15;
	ld.global.f32 	%f29, [%rd17];
	div.rn.f32 	%f30, %f28, %f29;
	add.f32 	%f44, %f44, %f30;
$L__BB2_9:
	setp.ge.s32 	%p5, %r1, %r7;
	@%p5 bra 	$L__BB2_11;
	add.s32 	%r15, %r20, 1;
	mul.wide.u32 	%rd18, %r15, 4;
	add.s64 	%rd19, %rd2, %rd18;
	ld.global.f32 	%f31, [%rd19];
	add.s64 	%rd20, %rd1, %rd18;
	ld.global.f32 	%f32, [%rd20];
	div.rn.f32 	%f33, %f31, %f32;
	add.f32 	%f44, %f44, %f33;
$L__BB2_11:
	setp.ge.s32 	%p6, %r1, %r7;
	@%p6 bra 	$L__BB2_13;
	add.s32 	%r16, %r20, 2;
	mul.wide.u32 	%rd21, %r16, 4;
	add.s64 	%rd22, %rd2, %rd21;
	ld.global.f32 	%f34, [%rd22];
	add.s64 	%rd23, %rd1, %rd21;
	ld.global.f32 	%f35, [%rd23];
	div.rn.f32 	%f36, %f34, %f35;
	add.f32 	%f44, %f44, %f36;
$L__BB2_13:
	setp.ge.s32 	%p7, %r1, %r7;
	@%p7 bra 	$L__BB2_15;
	add.s32 	%r17, %r20, 3;
	mul.wide.u32 	%rd24, %r17, 4;
	add.s64 	%rd25, %rd2, %rd24;
	ld.global.f32 	%f37, [%rd25];
	add.s64 	%rd26, %rd1, %rd24;
	ld.global.f32 	%f38, [%rd26];
	div.rn.f32 	%f39, %f37, %f38;
	add.f32 	%f44, %f44, %f39;
$L__BB2_15:
	setp.ge.s32 	%p8, %r1, %r7;
	@%p8 bra 	$L__BB2_17;
	add.s32 	%r18, %r20, 4;
	mul.wide.u32 	%rd27, %r18, 4;
	add.s64 	%rd28, %rd2, %rd27;
	ld.global.f32 	%f40, [%rd28];
	add.s64 	%rd29, %rd1, %rd27;
	ld.global.f32 	%f41, [%rd29];
	div.rn.f32 	%f42, %f40, %f41;
	add.f32 	%f44, %f44, %f42;
$L__BB2_17:
	add.s32 	%r20, %r20, 8;
	add.s32 	%r19, %r19, 8;
	setp.ne.s32 	%p9, %r19, 263;
	@%p9 bra 	$L__BB2_1;
	cvta.to.global.u64 	%rd30, %rd3;
	mul.wide.s32 	%rd31, %r1, 4;
	add.s64 	%rd32, %rd30, %rd31;
	st.global.f32 	[%rd32], %f44;
	ret;

}
	// .globl	_Z7std_sinPKfS0_Pfi
.visible .entry _Z7std_sinPKfS0_Pfi(
	.param .u64 .ptr .align 1 _Z7std_sinPKfS0_Pfi_param_0,
	.param .u64 .ptr .align 1 _Z7std_sinPKfS0_Pfi_param_1,
	.param .u64 .ptr .align 1 _Z7std_sinPKfS0_Pfi_param_2,
	.param .u32 _Z7std_sinPKfS0_Pfi_param_3
)
{
	.local .align 4 .b8 	__local_depot3[28];
	.reg .b64 	%SP;
	.reg .b64 	%SPL;
	.reg .pred 	%p<11>;
	.reg .b32 	%r<50>;
	.reg .b32 	%f<34>;
	.reg .b64 	%rd<29>;
	.reg .b64 	%fd<3>;

	mov.u64 	%SPL, __local_depot3;
	ld.param.u64 	%rd11, [_Z7std_sinPKfS0_Pfi_param_0];
	ld.param.u64 	%rd10, [_Z7std_sinPKfS0_Pfi_param_2];
	ld.param.u32 	%r18, [_Z7std_sinPKfS0_Pfi_param_3];
	cvta.to.global.u64 	%rd1, %rd11;
	add.u64 	%rd2, %SPL, 0;
	mov.u32 	%r20, %ntid.x;
	mov.u32 	%r21, %ctaid.x;
	mov.u32 	%r22, %tid.x;
	mad.lo.s32 	%r1, %r20, %r21, %r22;
	mov.f32 	%f33, 0f00000000;
	mov.b32 	%r45, 0;
	mov.u64 	%rd15, __cudart_i2opi_f;
$L__BB3_1:
	setp.ge.s32 	%p1, %r1, %r18;
	@%p1 bra 	$L__BB3_11;
	add.s32 	%r23, %r45, %r1;
	mul.wide.u32 	%rd13, %r23, 4;
	add.s64 	%rd14, %rd1, %rd13;
	ld.global.f32 	%f2, [%rd14];
	mul.f32 	%f11, %f2, 0f3F22F983;
	cvt.rni.s32.f32 	%r49, %f11;
	cvt.rn.f32.s32 	%f12, %r49;
	fma.rn.f32 	%f13, %f12, 0fBFC90FDA, %f2;
	fma.rn.f32 	%f14, %f12, 0fB3A22168, %f13;
	fma.rn.f32 	%f32, %f12, 0fA7C234C5, %f14;
	abs.f32 	%f4, %f2;
	setp.ltu.f32 	%p2, %f4, 0f47CE4780;
	@%p2 bra 	$L__BB3_10;
	setp.neu.f32 	%p3, %f4, 0f7F800000;
	@%p3 bra 	$L__BB3_5;
	mov.f32 	%f17, 0f00000000;
	mul.rn.f32 	%f32, %f2, %f17;
	mov.b32 	%r49, 0;
	bra.uni 	$L__BB3_10;
$L__BB3_5:
	mov.b32 	%r4, %f2;
	shl.b32 	%r25, %r4, 8;
	or.b32  	%r5, %r25, -2147483648;
	mov.b64 	%rd28, 0;
	mov.b32 	%r46, 0;
	mov.u64 	%rd26, %rd15;
	mov.u64 	%rd27, %rd2;
$L__BB3_6:
	.pragma "nounroll";
	ld.global.nc.u32 	%r26, [%rd26];
	mad.wide.u32 	%rd17, %r26, %r5, %rd28;
	shr.u64 	%rd28, %rd17, 32;
	st.local.u32 	[%rd27], %rd17;
	add.s32 	%r46, %r46, 1;
	add.s64 	%rd27, %rd27, 4;
	add.s64 	%rd26, %rd26, 4;
	setp.ne.s32 	%p4, %r46, 6;
	@%p4 bra 	$L__BB3_6;
	shr.u32 	%r27, %r4, 23;
	st.local.u32 	[%rd2+24], %rd28;
	and.b32  	%r8, %r27, 31;
	and.b32  	%r28, %r27, 224;
	add.s32 	%r29, %r28, -128;
	shr.u32 	%r30, %r29, 5;
	mul.wide.u32 	%rd18, %r30, 4;
	sub.s64 	%rd9, %rd2, %rd18;
	ld.local.u32 	%r47, [%rd9+24];
	ld.local.u32 	%r48, [%rd9+20];
	setp.eq.s32 	%p5, %r8, 0;
	@%p5 bra 	$L__BB3_9;
	shf.l.wrap.b32 	%r47, %r48, %r47, %r8;
	ld.local.u32 	%r31, [%rd9+16];
	shf.l.wrap.b32 	%r48, %r31, %r48, %r8;
$L__BB3_9:
	shr.u32 	%r32, %r47, 30;
	shf.l.wrap.b32 	%r33, %r48, %r47, 2;
	shl.b32 	%r34, %r48, 2;
	shr.u32 	%r35, %r33, 31;
	add.s32 	%r36, %r35, %r32;
	neg.s32 	%r37, %r36;
	setp.lt.s32 	%p6, %r4, 0;
	selp.b32 	%r49, %r37, %r36, %p6;
	xor.b32  	%r38, %r33, %r4;
	shr.s32 	%r39, %r33, 31;
	xor.b32  	%r40, %r39, %r33;
	xor.b32  	%r41, %r39, %r34;
	cvt.u64.u32 	%rd19, %r40;
	shl.b64 	%rd20, %rd19, 32;
	cvt.u64.u32 	%rd21, %r41;
	or.b64  	%rd22, %rd20, %rd21;
	cvt.rn.f64.s64 	%fd1, %rd22;
	mul.f64 	%fd2, %fd1, 0d3BF921FB54442D19;
	cvt.rn.f32.f64 	%f15, %fd2;
	neg.f32 	%f16, %f15;
	setp.lt.s32 	%p7, %r38, 0;
	selp.f32 	%f32, %f16, %f15, %p7;
$L__BB3_10:
	mul.rn.f32 	%f18, %f32, %f32;
	and.b32  	%r43, %r49, 1;
	setp.eq.b32 	%p8, %r43, 1;
	selp.f32 	%f19, 0f3F800000, %f32, %p8;
	fma.rn.f32 	%f20, %f18, %f19, 0f00000000;
	fma.rn.f32 	%f21, %f18, 0f37CBAC00, 0fBAB607ED;
	selp.f32 	%f22, %f21, 0fB94D4153, %p8;
	selp.f32 	%f23, 0f3D2AAABB, 0f3C0885E4, %p8;
	fma.rn.f32 	%f24, %f22, %f18, %f23;
	selp.f32 	%f25, 0fBEFFFFFF, 0fBE2AAAA8, %p8;
	fma.rn.f32 	%f26, %f24, %f18, %f25;
	fma.rn.f32 	%f27, %f26, %f20, %f19;
	and.b32  	%r44, %r49, 2;
	setp.eq.s32 	%p9, %r44, 0;
	mov.f32 	%f28, 0f00000000;
	sub.f32 	%f29, %f28, %f27;
	selp.f32 	%f30, %f27, %f29, %p9;
	add.f32 	%f33, %f33, %f30;
$L__BB3_11:
	add.s32 	%r45, %r45, 1;
	setp.ne.s32 	%p10, %r45, 256;
	@%p10 bra 	$L__BB3_1;
	cvta.to.global.u64 	%rd23, %rd10;
	mul.wide.s32 	%rd24, %r1, 4;
	add.s64 	%rd25, %rd23, %rd24;
	st.global.f32 	[%rd25], %f33;
	ret;

}
	// .globl	_Z8poly_sinPKfS0_Pfi
.visible .entry _Z8poly_sinPKfS0_Pfi(
	.param .u64 .ptr .align 1 _Z8poly_sinPKfS0_Pfi_param_0,
	.param .u64 .ptr .align 1 _Z8poly_sinPKfS0_Pfi_param_1,
	.param .u64 .ptr .align 1 _Z8poly_sinPKfS0_Pfi_param_2,
	.param .u32 _Z8poly_sinPKfS0_Pfi_param_3
)
{
	.reg .pred 	%p<6>;
	.reg .b32 	%r<17>;
	.reg .b32 	%f<20>;
	.reg .b64 	%rd<15>;
	.reg .b64 	%fd<81>;

	ld.param.u64 	%rd3, [_Z8poly_sinPKfS0_Pfi_param_0];
	ld.param.u64 	%rd2, [_Z8poly_sinPKfS0_Pfi_param_2];
	ld.param.u32 	%r7, [_Z8poly_sinPKfS0_Pfi_param_3];
	cvta.to.global.u64 	%rd1, %rd3;
	mov.u32 	%r9, %ntid.x;
	mov.u32 	%r10, %ctaid.x;
	mov.u32 	%r11, %tid.x;
	mad.lo.s32 	%r1, %r9, %r10, %r11;
	add.s32 	%r16, %r1, 1;
	mov.f32 	%f16, 0f00000000;
	mov.b32 	%r15, 3;
$L__BB4_1:
	setp.ge.s32 	%p1, %r1, %r7;
	@%p1 bra 	$L__BB4_3;
	add.s32 	%r12, %r16, -1;
	mul.wide.u32 	%rd4, %r12, 4;
	add.s64 	%rd5, %rd1, %rd4;
	ld.global.f32 	%f11, [%rd5];
	cvt.f64.f32 	%fd1, %f11;
	mul.f64 	%fd2, %fd1, 0d3F27F212AA75DD6D;
	mul.f64 	%fd3, %fd2, %fd1;
	mul.f64 	%fd4, %fd3, %fd1;
	mul.f64 	%fd5, %fd4, %fd1;
	mul.f64 	%fd6, %fd5, %fd1;
	mul.f64 	%fd7, %fd6, %fd1;
	mul.f64 	%fd8, %fd7, %fd1;
	mul.f64 	%fd9, %fd1, 0d3F810200D847E84C;
	mul.f64 	%fd10, %fd9, %fd1;
	mul.f64 	%fd11, %fd10, %fd1;
	mul.f64 	%fd12, %fd11, %fd1;
	mul.f64 	%fd13, %fd12, %fd1;
	sub.f64 	%fd14, %fd13, %fd8;
	mul.f64 	%fd15, %fd1, 0dBFC554D203805032;
	mul.f64 	%fd16, %fd15, %fd1;
	fma.rn.f64 	%fd17, %fd16, %fd1, %fd14;
	add.f64 	%fd18, %fd17, %fd1;
	cvt.f64.f32 	%fd19, %f16;
	add.f64 	%fd20, %fd18, %fd19;
	cvt.rn.f32.f64 	%f16, %fd20;
$L__BB4_3:
	setp.ge.s32 	%p2, %r1, %r7;
	@%p2 bra 	$L__BB4_5;
	mul.wide.u32 	%rd6, %r16, 4;
	add.s64 	%rd7, %rd1, %rd6;
	ld.global.f32 	%f12, [%rd7];
	cvt.f64.f32 	%fd21, %f12;
	mul.f64 	%fd22, %fd21, 0d3F27F212AA75DD6D;
	mul.f64 	%fd23, %fd22, %fd21;
	mul.f64 	%fd24, %fd23, %fd21;
	mul.f64 	%fd25, %fd24, %fd21;
	mul.f64 	%fd26, %fd25, %fd21;
	mul.f64 	%fd27, %fd26, %fd21;
	mul.f64 	%fd28, %fd27, %fd21;
	mul.f64 	%fd29, %fd21, 0d3F810200D847E84C;
	mul.f64 	%fd30, %fd29, %fd21;
	mul.f64 	%fd31, %fd30, %fd21;
	mul.f64 	%fd32, %fd31, %fd21;
	mul.f64 	%fd33, %fd32, %fd21;
	sub.f64 	%fd34, %fd33, %fd28;
	mul.f64 	%fd35, %fd21, 0dBFC554D203805032;
	mul.f64 	%fd36, %fd35, %fd21;
	fma.rn.f64 	%fd37, %fd36, %fd21, %fd34;
	add.f64 	%fd38, %fd37, %fd21;
	cvt.f64.f32 	%fd39, %f16;
	add.f64 	%fd40, %fd38, %fd39;
	cvt.rn.f32.f64 	%f16, %fd40;
$L__BB4_5:
	setp.ge.s32 	%p3, %r1, %r7;
	@%p3 bra 	$L__BB4_7;
	add.s32 	%r13, %r16, 1;
	mul.wide.u32 	%rd8, %r13, 4;
	add.s64 	%rd9, %rd1, %rd8;
	ld.global.f32 	%f13, [%rd9];
	cvt.f64.f32 	%fd41, %f13;
	mul.f64 	%fd42, %fd41, 0d3F27F212AA75DD6D;
	mul.f64 	%fd43, %fd42, %fd41;
	mul.f64 	%fd44, %fd43, %fd41;
	mul.f64 	%fd45, %fd44, %fd41;
	mul.f64 	%fd46, %fd45, %fd41;
	mul.f64 	%fd47, %fd46, %fd41;
	mul.f64 	%fd48, %fd47, %fd41;
	mul.f64 	%fd49, %fd41, 0d3F810200D847E84C;
	mul.f64 	%fd50, %fd49, %fd41;
	mul.f64 	%fd51, %fd50, %fd41;
	mul.f64 	%fd52, %fd51, %fd41;
	mul.f64 	%fd53, %fd52, %fd41;
	sub.f64 	%fd54, %fd53, %fd48;
	mul.f64 	%fd55, %fd41, 0dBFC554D203805032;
	mul.f64 	%fd56, %fd55, %fd41;
	fma.rn.f64 	%fd57, %fd56, %fd41, %fd54;
	add.f64 	%fd58, %fd57, %fd41;
	cvt.f64.f32 	%fd59, %f16;
	add.f64 	%fd60, %fd58, %fd59;
	cvt.rn.f32.f64 	%f16, %fd60;
$L__BB4_7:
	setp.ge.s32 	%p4, %r1, %r7;
	@%p4 bra 	$L__BB4_9;
	add.s32 	%r14, %r16, 2;
	mul.wide.u32 	%rd10, %r14, 4;
	add.s64 	%rd11, %rd1, %rd10;
	ld.global.f32 	%f14, [%rd11];
	cvt.f64.f32 	%fd61, %f14;
	mul.f64 	%fd62, %fd61, 0d3F27F212AA75DD6D;
	mul.f64 	%fd63, %fd62, %fd61;
	mul.f64 	%fd64, %fd63, %fd61;
	mul.f64 	%fd65, %fd64, %fd61;
	mul.f64 	%fd66, %fd65, %fd61;
	mul.f64 	%fd67, %fd66, %fd61;
	mul.f64 	%fd68, %fd67, %fd61;
	mul.f64 	%fd69, %fd61, 0d3F810200D847E84C;
	mul.f64 	%fd70, %fd69, %fd61;
	mul.f64 	%fd71, %fd70, %fd61;
	mul.f64 	%fd72, %fd71, %fd61;
	mul.f64 	%fd73, %fd72, %fd61;
	sub.f64 	%fd74, %fd73, %fd68;
	mul.f64 	%fd75, %fd61, 0dBFC554D203805032;
	mul.f64 	%fd76, %fd75, %fd61;
	fma.rn.f64 	%fd77, %fd76, %fd61, %fd74;
	add.f64 	%fd78, %fd77, %fd61;
	cvt.f64.f32 	%fd79, %f16;
	add.f64 	%fd80, %fd78, %fd79;
	cvt.rn.f32.f64 	%f16, %fd80;
$L__BB4_9:
	add.s32 	%r16, %r16, 4;
	add.s32 	%r15, %r15, 4;
	setp.ne.s32 	%p5, %r15, 259;
	@%p5 bra 	$L__BB4_1;
	cvta.to.global.u64 	%rd12, %rd2;
	mul.wide.s32 	%rd13, %r1, 4;
	add.s64 	%rd14, %rd12, %rd13;
	st.global.f32 	[%rd14], %f16;
	ret;

}


// ===== COMPILED SASS (sm_100) =====

	.target	sm_100

	.elftype	@"ET_EXEC"


//--------------------- .note.nv.tkinfo           --------------------------
	.section	.note.nv.tkinfo,"",@"SHT_NOTE"
	.sectionflags	@"SHF_NOTE_NV_TKINFO"
	.tkinfo
        /*0018*/ 	.word	0x00000002
        /*0030*/ 	.string	""
        /*0030*/ 	.string	"ptxas"
        /*0030*/ 	.string	"Cuda compilation tools, release 13.0, V13.0.88"
        /*0030*/ 	.string	"Build cuda_13.0.r13.0/compiler.36424714_0"
        /*0030*/ 	.string	"-arch sm_100 -m 64 "



//--------------------- .note.nv.cuinfo           --------------------------
	.section	.note.nv.cuinfo,"",@"SHT_NOTE"
	.sectionflags	@"SHF_NOTE_NV_CUINFO"
        /*0018*/ 	.short	0x0002
        /*001a*/ 	.short	0x0064
        /*001c*/ 	.short	0x0082
	.zero		2


//--------------------- .nv.info                  --------------------------
	.section	.nv.info,"",@"SHT_CUDA_INFO"
	.align	4


	//----- nvinfo : EIATTR_REGCOUNT
	.align		4
        /*0000*/ 	.byte	0x04, 0x2f
        /*0002*/ 	.short	(.L_2 - .L_1)
	.align		4
.L_1:
        /*0004*/ 	.word	index@(_Z3addPKfS0_Pfi)
        /*0008*/ 	.word	0x00000020


	//----- nvinfo : EIATTR_FRAME_SIZE
	.align		4
.L_2:
        /*000c*/ 	.byte	0x04, 0x11
        /*000e*/ 	.short	(.L_4 - .L_3)
	.align		4
.L_3:
        /*0010*/ 	.word	index@(_Z3addPKfS0_Pfi)
        /*0014*/ 	.word	0x00000000


	//----- nvinfo : EIATTR_REGCOUNT
	.align		4
.L_4:
        /*0018*/ 	.byte	0x04, 0x2f
        /*001a*/ 	.short	(.L_6 - .L_5)
	.align		4
.L_5:
        /*001c*/ 	.word	index@(_Z3mulPKfS0_Pfi)
        /*0020*/ 	.word	0x00000020


	//----- nvinfo : EIATTR_FRAME_SIZE
	.align		4
.L_6:
        /*0024*/ 	.byte	0x04, 0x11
        /*0026*/ 	.short	(.L_8 - .L_7)
	.align		4
.L_7:
        /*0028*/ 	.word	index@(_Z3mulPKfS0_Pfi)
        /*002c*/ 	.word	0x00000000


	//----- nvinfo : EIATTR_REGCOUNT
	.align		4
.L_8:
        /*0030*/ 	.byte	0x04, 0x2f
        /*0032*/ 	.short	(.L_10 - .L_9)
	.align		4
.L_9:
        /*0034*/ 	.word	index@(_Z3divPKfS0_Pfi)
        /*0038*/ 	.word	0x00000015


	//----- nvinfo : EIATTR_FRAME_SIZE
	.align		4
.L_10:
        /*003c*/ 	.byte	0x04, 0x11
        /*003e*/ 	.short	(.L_12 - .L_11)
	.align		4
.L_11:
        /*0040*/ 	.word	index@($__internal_0_$__cuda_sm3x_div_rn_noftz_f32_slowpath)
        /*0044*/ 	.word	0x00000000


	//----- nvinfo : EIATTR_FRAME_SIZE
	.align		4
.L_12:
        /*0048*/ 	.byte	0x04, 0x11
        /*004a*/ 	.short	(.L_14 - .L_13)
	.align		4
.L_13:
        /*004c*/ 	.word	index@(_Z3divPKfS0_Pfi)
        /*0050*/ 	.word	0x00000000


	//----- nvinfo : EIATTR_REGCOUNT
	.align		4
.L_14:
        /*0054*/ 	.byte	0x04, 0x2f
        /*0056*/ 	.short	(.L_16 - .L_15)
	.align		4
.L_15:
        /*0058*/ 	.word	index@(_Z7std_sinPKfS0_Pfi)
        /*005c*/ 	.word	0x00000013


	//----- nvinfo : EIATTR_FRAME_SIZE
	.align		4
.L_16:
        /*0060*/ 	.byte	0x04, 0x11
        /*0062*/ 	.short	(.L_18 - .L_17)
	.align		4
.L_17:
        /*0064*/ 	.word	index@(_Z7std_sinPKfS0_Pfi)
        /*0068*/ 	.word	0x00000000


	//----- nvinfo : EIATTR_REGCOUNT
	.align		4
.L_18:
        /*006c*/ 	.byte	0x04, 0x2f
        /*006e*/ 	.short	(.L_20 - .L_19)
	.align		4
.L_19:
        /*0070*/ 	.word	index@(_Z8poly_sinPKfS0_Pfi)
        /*0074*/ 	.word	0x00000010


	//----- nvinfo : EIATTR_FRAME_SIZE
	.align		4
.L_20:
        /*0078*/ 	.byte	0x04, 0x11
        /*007a*/ 	.short	(.L_22 - .L_21)
	.align		4
.L_21:
        /*007c*/ 	.word	index@(_Z8poly_sinPKfS0_Pfi)
        /*0080*/ 	.word	0x00000000


	//----- nvinfo : EIATTR_MIN_STACK_SIZE
	.align		4
.L_22:
        /*0084*/ 	.byte	0x04, 0x12
        /*0086*/ 	.short	(.L_24 - .L_23)
	.align		4
.L_23:
        /*0088*/ 	.word	index@(_Z8poly_sinPKfS0_Pfi)
        /*008c*/ 	.word	0x00000000


	//----- nvinfo : EIATTR_MIN_STACK_SIZE
	.align		4
.L_24:
        /*0090*/ 	.byte	0x04, 0x12
        /*0092*/ 	.short	(.L_26 - .L_25)
	.align		4
.L_25:
        /*0094*/ 	.word	index@(_Z7std_sinPKfS0_Pfi)
        /*0098*/ 	.word	0x00000000


	//----- nvinfo : EIATTR_MIN_STACK_SIZE
	.align		4
.L_26:
        /*009c*/ 	.byte	0x04, 0x12
        /*009e*/ 	.short	(.L_28 - .L_27)
	.align		4
.L_27:
        /*00a0*/ 	.word	index@(_Z3divPKfS0_Pfi)
        /*00a4*/ 	.word	0x00000000


	//----- nvinfo : EIATTR_MIN_STACK_SIZE
	.align		4
.L_28:
        /*00a8*/ 	.byte	0x04, 0x12
        /*00aa*/ 	.short	(.L_30 - .L_29)
	.align		4
.L_29:
        /*00ac*/ 	.word	index@(_Z3mulPKfS0_Pfi)
        /*00b0*/ 	.word	0x00000000


	//----- nvinfo : EIATTR_MIN_STACK_SIZE
	.align		4
.L_30:
        /*00b4*/ 	.byte	0x04, 0x12
        /*00b6*/ 	.short	(.L_32 - .L_31)
	.align		4
.L_31:
        /*00b8*/ 	.word	index@(_Z3addPKfS0_Pfi)
        /*00bc*/ 	.word	0x00000000
.L_32:


//--------------------- .nv.compat                --------------------------
	.section	.nv.compat,"",@"SHT_CUDA_COMPAT_INFO"
	.align	4
        /*0000*/ 	.byte	0x02, 0x09, 0x00, 0x00, 0x02, 0x02, 0x01, 0x00, 0x02, 0x05, 0x05, 0x00, 0x03, 0x07, 0x01, 0x01
        /*0010*/ 	.byte	0x02, 0x03, 0x00, 0x00, 0x02, 0x06, 0x01, 0x00, 0x04, 0x0b, 0x08, 0x00, 0x01, 0x00, 0x00, 0x00
        /*0020*/ 	.byte	0x00, 0x00, 0x00, 0x00


//--------------------- .nv.info._Z8poly_sinPKfS0_Pfi --------------------------
	.section	.nv.info._Z8poly_sinPKfS0_Pfi,"",@"SHT_CUDA_INFO"
	.sectionflags	@""
	.align	4


	//----- nvinfo : EIATTR_CUDA_API_VERSION
	.align		4
        /*0000*/ 	.byte	0x04, 0x37
        /*0002*/ 	.short	(.L_34 - .L_33)
.L_33:
        /*0004*/ 	.word	0x00000082


	//----- nvinfo : EIATTR_KPARAM_INFO
	.align		4
.L_34:
        /*0008*/ 	.byte	0x04, 0x17
        /*000a*/ 	.short	(.L_36 - .L_35)
.L_35:
        /*000c*/ 	.word	0x00000000
        /*0010*/ 	.short	0x0003
        /*0012*/ 	.short	0x0018
        /*0014*/ 	.byte	0x00, 0xf0, 0x11, 0x00


	//----- nvinfo : EIATTR_KPARAM_INFO
	.align		4
.L_36:
        /*0018*/ 	.byte	0x04, 0x17
        /*001a*/ 	.short	(.L_38 - .L_37)
.L_37:
        /*001c*/ 	.word	0x00000000
        /*0020*/ 	.short	0x0002
        /*0022*/ 	.short	0x0010
        /*0024*/ 	.byte	0x00, 0xf5, 0x21, 0x00


	//----- nvinfo : EIATTR_KPARAM_INFO
	.align		4
.L_38:
        /*0028*/ 	.byte	0x04, 0x17
        /*002a*/ 	.short	(.L_40 - .L_39)
.L_39:
        /*002c*/ 	.word	0x00000000
        /*0030*/ 	.short	0x0001
        /*0032*/ 	.short	0x0008
        /*0034*/ 	.byte	0x00, 0xf5, 0x21, 0x00


	//----- nvinfo : EIATTR_KPARAM_INFO
	.align		4
.L_40:
        /*0038*/ 	.byte	0x04, 0x17
        /*003a*/ 	.short	(.L_42 - .L_41)
.L_41:
        /*003c*/ 	.word	0x00000000
        /*0040*/ 	.short	0x0000
        /*0042*/ 	.short	0x0000
        /*0044*/ 	.byte	0x00, 0xf5, 0x21, 0x00


	//----- nvinfo : EIATTR_SPARSE_MMA_MASK
	.align		4
.L_42:
        /*0048*/ 	.byte	0x03, 0x50
        /*004a*/ 	.short	0x0000


	//----- nvinfo : EIATTR_MAXREG_COUNT
	.align		4
        /*004c*/ 	.byte	0x03, 0x1b
        /*004e*/ 	.short	0x00ff


	//----- nvinfo : EIATTR_MERCURY_ISA_VERSION
	.align		4
        /*0050*/ 	.byte	0x03, 0x5f
        /*0052*/ 	.short	0x0101


	//----- nvinfo : EIATTR_VRC_CTA_INIT_COUNT
	.align		4
        /*0054*/ 	.byte	0x02, 0x4a
	.zero		1
	.zero		1


	//----- nvinfo : EIATTR_EXIT_INSTR_OFFSETS
	.align		4
        /*0058*/ 	.byte	0x04, 0x1c
        /*005a*/ 	.short	(.L_44 - .L_43)


	//   ....[0]....
.L_43:
        /*005c*/ 	.word	0x00000940


	//----- nvinfo : EIATTR_CRS_STACK_SIZE
	.align		4
.L_44:
        /*0060*/ 	.byte	0x04, 0x1e
        /*0062*/ 	.short	(.L_46 - .L_45)
.L_45:
        /*0064*/ 	.word	0x00000000


	//----- nvinfo : EIATTR_CBANK_PARAM_SIZE
	.align		4
.L_46:
        /*0068*/ 	.byte	0x03, 0x19
        /*006a*/ 	.short	0x001c


	//----- nvinfo : EIATTR_PARAM_CBANK
	.align		4
        /*006c*/ 	.byte	0x04, 0x0a
        /*006e*/ 	.short	(.L_48 - .L_47)
	.align		4
.L_47:
        /*0070*/ 	.word	index@(.nv.constant0._Z8poly_sinPKfS0_Pfi)
        /*0074*/ 	.short	0x0380
        /*0076*/ 	.short	0x001c


	//----- nvinfo : EIATTR_SW_WAR
	.align		4
.L_48:
        /*0078*/ 	.byte	0x04, 0x36
        /*007a*/ 	.short	(.L_50 - .L_49)
.L_49:
        /*007c*/ 	.word	0x00000008
.L_50:


//--------------------- .nv.info._Z7std_sinPKfS0_Pfi --------------------------
	.section	.nv.info._Z7std_sinPKfS0_Pfi,"",@"SHT_CUDA_INFO"
	.sectionflags	@""
	.align	4


	//----- nvinfo : EIATTR_CUDA_API_VERSION
	.align		4
        /*0000*/ 	.byte	0x04, 0x37
        /*0002*/ 	.short	(.L_52 - .L_51)
.L_51:
        /*0004*/ 	.word	0x00000082


	//----- nvinfo : EIATTR_KPARAM_INFO
	.align		4
.L_52:
        /*0008*/ 	.byte	0x04, 0x17
        /*000a*/ 	.short	(.L_54 - .L_53)
.L_53:
        /*000c*/ 	.word	0x00000000
        /*0010*/ 	.short	0x0003
        /*0012*/ 	.short	0x0018
        /*0014*/ 	.byte	0x00, 0xf0, 0x11, 0x00


	//----- nvinfo : EIATTR_KPARAM_INFO
	.align		4
.L_54:
        /*0018*/ 	.byte	0x04, 0x17
        /*001a*/ 	.short	(.L_56 - .L_55)
.L_55:
        /*001c*/ 	.word	0x00000000
        /*0020*/ 	.short	0x0002
        /*0022*/ 	.short	0x0010
        /*0024*/ 	.byte	0x00, 0xf5, 0x21, 0x00


	//----- nvinfo : EIATTR_KPARAM_INFO
	.align		4
.L_56:
        /*0028*/ 	.byte	0x04, 0x17
        /*002a*/ 	.short	(.L_58 - .L_57)
.L_57:
        /*002c*/ 	.word	0x00000000
        /*0030*/ 	.short	0x0001
        /*0032*/ 	.short	0x0008
        /*0034*/ 	.byte	0x00, 0xf5, 0x21, 0x00


	//----- nvinfo : EIATTR_KPARAM_INFO
	.align		4
.L_58:
        /*0038*/ 	.byte	0x04, 0x17
        /*003a*/ 	.short	(.L_60 - .L_59)
.L_59:
        /*003c*/ 	.word	0x00000000
        /*0040*/ 	.short	0x0000
        /*0042*/ 	.short	0x0000
        /*0044*/ 	.byte	0x00, 0xf5, 0x21, 0x00


	//----- nvinfo : EIATTR_SPARSE_MMA_MASK
	.align		4
.L_60:
        /*0048*/ 	.byte	0x03, 0x50
        /*004a*/ 	.short	0x0000


	//----- nvinfo : EIATTR_MAXREG_COUNT
	.align		4
        /*004c*/ 	.byte	0x03, 0x1b
        /*004e*/ 	.short	0x00ff


	//----- nvinfo : EIATTR_MERCURY_ISA_VERSION
	.align		4
        /*0050*/ 	.byte	0x03, 0x5f
        /*0052*/ 	.short	0x0101


	//----- nvinfo : EIATTR_VRC_CTA_INIT_COUNT
	.align		4
        /*0054*/ 	.byte	0x02, 0x4a
	.zero		1
	.zero		1


	//----- nvinfo : EIATTR_EXIT_INSTR_OFFSETS
	.align		4
        /*0058*/ 	.byte	0x04, 0x1c
        /*005a*/ 	.short	(.L_62 - .L_61)


	//   ....[0]....
.L_61:
        /*005c*/ 	.word	0x00000930


	//----- nvinfo : EIATTR_CRS_STACK_SIZE
	.align		4
.L_62:
        /*0060*/ 	.byte	0x04, 0x1e
        /*0062*/ 	.short	(.L_64 - .L_63)
.L_63:
        /*0064*/ 	.word	0x00000000


	//----- nvinfo : EIATTR_CBANK_PARAM_SIZE
	.align		4
.L_64:
        /*0068*/ 	.byte	0x03, 0x19
        /*006a*/ 	.short	0x001c


	//----- nvinfo : EIATTR_PARAM_CBANK
	.align		4
        /*006c*/ 	.byte	0x04, 0x0a
        /*006e*/ 	.short	(.L_66 - .L_65)
	.align		4
.L_65:
        /*0070*/ 	.word	index@(.nv.constant0._Z7std_sinPKfS0_Pfi)
        /*0074*/ 	.short	0x0380
        /*0076*/ 	.short	0x001c


	//----- nvinfo : EIATTR_SW_WAR
	.align		4
.L_66:
        /*0078*/ 	.byte	0x04, 0x36
        /*007a*/ 	.short	(.L_68 - .L_67)
.L_67:
        /*007c*/ 	.word	0x00000008
.L_68:


//--------------------- .nv.info._Z3divPKfS0_Pfi  --------------------------
	.section	.nv.info._Z3divPKfS0_Pfi,"",@"SHT_CUDA_INFO"
	.sectionflags	@""
	.align	4


	//----- nvinfo : EIATTR_CUDA_API_VERSION
	.align		4
        /*0000*/ 	.byte	0x04, 0x37
        /*0002*/ 	.short	(.L_70 - .L_69)
.L_69:
        /*0004*/ 	.word	0x00000082


	//----- nvinfo : EIATTR_KPARAM_INFO
	.align		4
.L_70:
        /*0008*/ 	.byte	0x04, 0x17
        /*000a*/ 	.short	(.L_72 - .L_71)
.L_71:
        /*000c*/ 	.word	0x00000000
        /*0010*/ 	.short	0x0003
        /*0012*/ 	.short	0x0018
        /*0014*/ 	.byte	0x00, 0xf0, 0x11, 0x00


	//----- nvinfo : EIATTR_KPARAM_INFO
	.align		4
.L_72:
        /*0018*/ 	.byte	0x04, 0x17
        /*001a*/ 	.short	(.L_74 - .L_73)
.L_73:
        /*001c*/ 	.word	0x00000000
        /*0020*/ 	.short	0x0002
        /*0022*/ 	.short	0x0010
        /*0024*/ 	.byte	0x00, 0xf5, 0x21, 0x00


	//----- nvinfo : EIATTR_KPARAM_INFO
	.align		4
.L_74:
        /*0028*/ 	.byte	0x04, 0x17
        /*002a*/ 	.short	(.L_76 - .L_75)
.L_75:
        /*002c*/ 	.word	0x00000000
        /*0030*/ 	.short	0x0001
        /*0032*/ 	.short	0x0008
        /*0034*/ 	.byte	0x00, 0xf5, 0x21, 0x00


	//----- nvinfo : EIATTR_KPARAM_INFO
	.align		4
.L_76:
        /*0038*/ 	.byte	0x04, 0x17
        /*003a*/ 	.short	(.L_78 - .L_77)
.L_77:
        /*003c*/ 	.word	0x00000000
        /*0040*/ 	.short	0x0000
        /*0042*/ 	.short	0x0000
        /*0044*/ 	.byte	0x00, 0xf5, 0x21, 0x00


	//----- nvinfo : EIATTR_SPARSE_MMA_MASK
	.align		4
.L_78:
        /*0048*/ 	.byte	0x03, 0x50
        /*004a*/ 	.short	0x0000


	//----- nvinfo : EIATTR_MAXREG_COUNT
	.align		4
        /*004c*/ 	.byte	0x03, 0x1b
        /*004e*/ 	.short	0x00ff


	//----- nvinfo : EIATTR_MERCURY_ISA_VERSION
	.align		4
        /*0050*/ 	.byte	0x03, 0x5f
        /*0052*/ 	.short	0x0101


	//----- nvinfo : EIATTR_VRC_CTA_INIT_COUNT
	.align		4
        /*0054*/ 	.byte	0x02, 0x4a
	.zero		1
	.zero		1


	//----- nvinfo : EIATTR_EXIT_INSTR_OFFSETS
	.align		4
        /*0058*/ 	.byte	0x04, 0x1c
        /*005a*/ 	.short	(.L_80 - .L_79)


	//   ....[0]....
.L_79:
        /*005c*/ 	.word	0x00000ca0


	//----- nvinfo : EIATTR_CRS_STACK_SIZE
	.align		4
.L_80:
        /*0060*/ 	.byte	0x04, 0x1e
        /*0062*/ 	.short	(.L_82 - .L_81)
.L_81:
        /*0064*/ 	.word	0x00000000


	//----- nvinfo : EIATTR_CBANK_PARAM_SIZE
	.align		4
.L_82:
        /*0068*/ 	.byte	0x03, 0x19
        /*006a*/ 	.short	0x001c


	//----- nvinfo : EIATTR_PARAM_CBANK
	.align		4
        /*006c*/ 	.byte	0x04, 0x0a
        /*006e*/ 	.short	(.L_84 - .L_83)
	.align		4
.L_83:
        /*0070*/ 	.word	index@(.nv.constant0._Z3divPKfS0_Pfi)
        /*0074*/ 	.short	0x0380
        /*0076*/ 	.short	0x001c


	//----- nvinfo : EIATTR_SW_WAR
	.align		4
.L_84:
        /*0078*/ 	.byte	0x04, 0x36
        /*007a*/ 	.short	(.L_86 - .L_85)
.L_85:
        /*007c*/ 	.word	0x00000008
.L_86:


//--------------------- .nv.info._Z3mulPKfS0_Pfi  --------------------------
	.section	.nv.info._Z3mulPKfS0_Pfi,"",@"SHT_CUDA_INFO"
	.sectionflags	@""
	.align	4


	//----- nvinfo : EIATTR_CUDA_API_VERSION
	.align		4
        /*0000*/ 	.byte	0x04, 0x37
        /*0002*/ 	.short	(.L_88 - .L_87)
.L_87:
        /*0004*/ 	.word	0x00000082


	//----- nvinfo : EIATTR_KPARAM_INFO
	.align		4
.L_88:
        /*0008*/ 	.byte	0x04, 0x17
        /*000a*/ 	.short	(.L_90 - .L_89)
.L_89:
        /*000c*/ 	.word	0x00000000
        /*0010*/ 	.short	0x0003
        /*0012*/ 	.short	0x0018
        /*0014*/ 	.byte	0x00, 0xf0, 0x11, 0x00


	//----- nvinfo : EIATTR_KPARAM_INFO
	.align		4
.L_90:
        /*0018*/ 	.byte	0x04, 0x17
        /*001a*/ 	.short	(.L_92 - .L_91)
.L_91:
        /*001c*/ 	.word	0x00000000
        /*0020*/ 	.short	0x0002
        /*0022*/ 	.short	0x0010
        /*0024*/ 	.byte	0x00, 0xf5, 0x21, 0x00


	//----- nvinfo : EIATTR_KPARAM_INFO
	.align		4
.L_92:
        /*0028*/ 	.byte	0x04, 0x17
        /*002a*/ 	.short	(.L_94 - .L_93)
.L_93:
        /*002c*/ 	.word	0x00000000
        /*0030*/ 	.short	0x0001
        /*0032*/ 	.short	0x0008
        /*0034*/ 	.byte	0x00, 0xf5, 0x21, 0x00


	//----- nvinfo : EIATTR_KPARAM_INFO
	.align		4
.L_94:
        /*0038*/ 	.byte	0x04, 0x17
        /*003a*/ 	.short	(.L_96 - .L_95)
.L_95:
        /*003c*/ 	.word	0x00000000
        /*0040*/ 	.short	0x0000
        /*0042*/ 	.short	0x0000
        /*0044*/ 	.byte	0x00, 0xf5, 0x21, 0x00


	//----- nvinfo : EIATTR_SPARSE_MMA_MASK
	.align		4
.L_96:
        /*0048*/ 	.byte	0x03, 0x50
        /*004a*/ 	.short	0x0000


	//----- nvinfo : EIATTR_MAXREG_COUNT
	.align		4
        /*004c*/ 	.byte	0x03, 0x1b
        /*004e*/ 	.short	0x00ff


	//----- nvinfo : EIATTR_MERCURY_ISA_VERSION
	.align		4
        /*0050*/ 	.byte	0x03, 0x5f
        /*0052*/ 	.short	0x0101


	//----- nvinfo : EIATTR_VRC_CTA_INIT_COUNT
	.align		4
        /*0054*/ 	.byte	0x02, 0x4a
	.zero		1
	.zero		1


	//----- nvinfo : EIATTR_EXIT_INSTR_OFFSETS
	.align		4
        /*0058*/ 	.byte	0x04, 0x1c
        /*005a*/ 	.short	(.L_98 - .L_97)


	//   ....[0]....
.L_97:
        /*005c*/ 	.word	0x00000940


	//----- nvinfo : EIATTR_CBANK_PARAM_SIZE
	.align		4
.L_98:
        /*0060*/ 	.byte	0x03, 0x19
        /*0062*/ 	.short	0x001c


	//----- nvinfo : EIATTR_PARAM_CBANK
	.align		4
        /*0064*/ 	.byte	0x04, 0x0a
        /*0066*/ 	.short	(.L_100 - .L_99)
	.align		4
.L_99:
        /*0068*/ 	.word	index@(.nv.constant0._Z3mulPKfS0_Pfi)
        /*006c*/ 	.short	0x0380
        /*006e*/ 	.short	0x001c


	//----- nvinfo : EIATTR_SW_WAR
	.align		4
.L_100:
        /*0070*/ 	.byte	0x04, 0x36
        /*0072*/ 	.short	(.L_102 - .L_101)
.L_101:
        /*0074*/ 	.word	0x00000008
.L_102:


//--------------------- .nv.info._Z3addPKfS0_Pfi  --------------------------
	.section	.nv.info._Z3addPKfS0_Pfi,"",@"SHT_CUDA_INFO"
	.sectionflags	@""
	.align	4


	//----- nvinfo : EIATTR_CUDA_API_VERSION
	.align		4
        /*0000*/ 	.byte	0x04, 0x37
        /*0002*/ 	.short	(.L_104 - .L_103)
.L_103:
        /*0004*/ 	.word	0x00000082


	//----- nvinfo : EIATTR_KPARAM_INFO
	.align		4
.L_104:
        /*0008*/ 	.byte	0x04, 0x17
        /*000a*/ 	.short	(.L_106 - .L_105)
.L_105:
        /*000c*/ 	.word	0x00000000
        /*0010*/ 	.short	0x0003
        /*0012*/ 	.short	0x0018
        /*0014*/ 	.byte	0x00, 0xf0, 0x11, 0x00


	//----- nvinfo : EIATTR_KPARAM_INFO
	.align		4
.L_106:
        /*0018*/ 	.byte	0x04, 0x17
        /*001a*/ 	.short	(.L_108 - .L_107)
.L_107:
        /*001c*/ 	.word	0x00000000
        /*0020*/ 	.short	0x0002
        /*0022*/ 	.short	0x0010
        /*0024*/ 	.byte	0x00, 0xf5, 0x21, 0x00


	//----- nvinfo : EIATTR_KPARAM_INFO
	.align		4
.L_108:
        /*0028*/ 	.byte	0x04, 0x17
        /*002a*/ 	.short	(.L_110 - .L_109)
.L_109:
        /*002c*/ 	.word	0x00000000
        /*0030*/ 	.short	0x0001
        /*0032*/ 	.short	0x0008
        /*0034*/ 	.byte	0x00, 0xf5, 0x21, 0x00


	//----- nvinfo : EIATTR_KPARAM_INFO
	.align		4
.L_110:
        /*0038*/ 	.byte	0x04, 0x17
        /*003a*/ 	.short	(.L_112 - .L_111)
.L_111:
        /*003c*/ 	.word	0x00000000
        /*0040*/ 	.short	0x0000
        /*0042*/ 	.short	0x0000
        /*0044*/ 	.byte	0x00, 0xf5, 0x21, 0x00


	//----- nvinfo : EIATTR_SPARSE_MMA_MASK
	.align		4
.L_112:
        /*0048*/ 	.byte	0x03, 0x50
        /*004a*/ 	.short	0x0000


	//----- nvinfo : EIATTR_MAXREG_COUNT
	.align		4
        /*004c*/ 	.byte	0x03, 0x1b
        /*004e*/ 	.short	0x00ff


	//----- nvinfo : EIATTR_MERCURY_ISA_VERSION
	.align		4
        /*0050*/ 	.byte	0x03, 0x5f
        /*0052*/ 	.short	0x0101


	//----- nvinfo : EIATTR_VRC_CTA_INIT_COUNT
	.align		4
        /*0054*/ 	.byte	0x02, 0x4a
	.zero		1
	.zero		1


	//----- nvinfo : EIATTR_EXIT_INSTR_OFFSETS
	.align		4
        /*0058*/ 	.byte	0x04, 0x1c
        /*005a*/ 	.short	(.L_114 - .L_113)


	//   ....[0]....
.L_113:
        /*005c*/ 	.word	0x00000a40


	//----- nvinfo : EIATTR_CBANK_PARAM_SIZE
	.align		4
.L_114:
        /*0060*/ 	.byte	0x03, 0x19
        /*0062*/ 	.short	0x001c


	//----- nvinfo : EIATTR_PARAM_CBANK
	.align		4
        /*0064*/ 	.byte	0x04, 0x0a
        /*0066*/ 	.short	(.L_116 - .L_115)
	.align		4
.L_115:
        /*0068*/ 	.word	index@(.nv.constant0._Z3addPKfS0_Pfi)
        /*006c*/ 	.short	0x0380
        /*006e*/ 	.short	0x001c


	//----- nvinfo : EIATTR_SW_WAR
	.align		4
.L_116:
        /*0070*/ 	.byte	0x04, 0x36
        /*0072*/ 	.short	(.L_118 - .L_117)
.L_117:
        /*0074*/ 	.word	0x00000008
.L_118:


//--------------------- .nv.callgraph             --------------------------
	.section	.nv.callgraph,"",@"SHT_CUDA_CALLGRAPH"
	.align	4
	.sectionentsize	8
	.align		4
        /*0000*/ 	.word	0x00000000
	.align		4
        /*0004*/ 	.word	0xffffffff
	.align		4
        /*0008*/ 	.word	0x00000000
	.align		4
        /*000c*/ 	.word	0xfffffffe
	.align		4
        /*0010*/ 	.word	0x00000000
	.align		4
        /*0014*/ 	.word	0xfffffffd
	.align		4
        /*0018*/ 	.word	0x00000000
	.align		4
        /*001c*/ 	.word	0xfffffffc


//--------------------- .nv.constant4             --------------------------
	.section	.nv.constant4,"a",@progbits
	.align	8
	.align		8
.nv.constant4:
        /*0000*/ 	.dword	__cudart_i2opi_f


//--------------------- .text._Z8poly_sinPKfS0_Pfi --------------------------
	.section	.text._Z8poly_sinPKfS0_Pfi,"ax",@progbits
	.align	128
        .global         _Z8poly_sinPKfS0_Pfi
        .type           _Z8poly_sinPKfS0_Pfi,@function
        .size           _Z8poly_sinPKfS0_Pfi,(.L_x_69 - _Z8poly_sinPKfS0_Pfi)
        .other          _Z8poly_sinPKfS0_Pfi,@"STO_CUDA_ENTRY STV_DEFAULT"
_Z8poly_sinPKfS0_Pfi:
.text._Z8poly_sinPKfS0_Pfi:
[----:B------:R-:W-:Y:S01]  /*0000*/  LDC R1, c[0x0][0x37c] ;  /* 0x0000df00ff017b82 */ /* 0x000fe20000000800 */
[----:B------:R-:W0:Y:S01]  /*0010*/  S2R R0, SR_CTAID.X ;  /* 0x0000000000007919 */ /* 0x000e220000002500 */
[----:B------:R-:W0:Y:S06]  /*0020*/  LDCU UR4, c[0x0][0x360] ;  /* 0x00006c00ff0477ac */ /* 0x000e2c0008000800 */
[----:B------:R-:W1:Y:S01]  /*0030*/  LDC.64 R2, c[0x0][0x380] ;  /* 0x0000e000ff027b82 */ /* 0x000e620000000a00 */
[----:B------:R-:W-:Y:S01]  /*0040*/  HFMA2 R4, -RZ, RZ, 0, 0 ;  /* 0x00000000ff047431 */ /* 0x000fe200000001ff */
[----:B------:R-:W0:Y:S01]  /*0050*/  S2R R5, SR_TID.X ;  /* 0x0000000000057919 */ /* 0x000e220000002100 */
[----:B------:R-:W2:Y:S01]  /*0060*/  LDCU UR5, c[0x0][0x398] ;  /* 0x00007300ff0577ac */ /* 0x000ea20008000800 */
[----:B------:R-:W3:Y:S01]  /*0070*/  LDCU.64 UR6, c[0x0][0x358] ;  /* 0x00006b00ff0677ac */ /* 0x000ee20008000a00 */
[----:B------:R-:W4:Y:S01]  /*0080*/  LDCU UR10, c[0x0][0x398] ;  /* 0x00007300ff0a77ac */ /* 0x000f220008000800 */
[----:B0-----:R-:W-:Y:S01]  /*0090*/  IMAD R0, R0, UR4, R5 ;  /* 0x0000000400007c24 */ /* 0x001fe2000f8e0205 */
[----:B------:R-:W-:-:S04]  /*00a0*/  UMOV UR4, 0x3 ;  /* 0x0000000300047882 */ /* 0x000fc80000000000 */
[C---:B--2---:R-:W-:Y:S02]  /*00b0*/  ISETP.GE.AND P0, PT, R0.reuse, UR5, PT ;  /* 0x0000000500007c0c */ /* 0x044fe4000bf06270 */
[----:B---34-:R-:W-:-:S11]  /*00c0*/  IADD3 R5, PT, PT, R0, 0x1, RZ ;  /* 0x0000000100057810 */ /* 0x018fd60007ffe0ff */
.L_x_8:
[----:B------:R-:W-:Y:S01]  /*00d0*/  UIADD3 UR4, UPT, UPT, UR4, 0x4, URZ ;  /* 0x0000000404047890 */ /* 0x000fe2000fffe0ff */
[----:B------:R-:W-:Y:S04]  /*00e0*/  BSSY.RECONVERGENT B0, `(.L_x_0) ;  /* 0x000001f000007945 */ /* 0x000fe80003800200 */
[----:B01234-:R-:W-:Y:S07]  /*00f0*/  @P0 BRA `(.L_x_1) ;  /* 0x0000000000740947 */ /* 0x01ffee0003800000 */
[----:B------:R-:W-:-:S05]  /*0100*/  IADD3 R9, PT, PT, R5, -0x1, RZ ;  /* 0xffffffff05097810 */ /* 0x000fca0007ffe0ff */
[----:B-1----:R-:W-:-:S05]  /*0110*/  IMAD.WIDE.U32 R8, R9, 0x4, R2 ;  /* 0x0000000409087825 */ /* 0x002fca00078e0002 */
[----:B------:R-:W2:Y:S01]  /*0120*/  LDG.E R6, desc[UR6][R8.64] ;  /* 0x0000000608067981 */ /* 0x000ea2000c1e1900 */
[----:B------:R-:W-:Y:S01]  /*0130*/  UMOV UR8, 0xaa75dd6d ;  /* 0xaa75dd6d00087882 */ /* 0x000fe20000000000 */
[----:B------:R-:W-:Y:S01]  /*0140*/  UMOV UR9, 0x3f27f212 ;  /* 0x3f27f21200097882 */ /* 0x000fe20000000000 */
[----:B--2---:R-:W0:Y:S02]  /*0150*/  F2F.F64.F32 R6, R6 ;  /* 0x0000000600067310 */ /* 0x004e240000201800 */
[C---:B0-----:R-:W-:Y:S01]  /*0160*/  DMUL R10, R6.reuse, UR8 ;  /* 0x00000008060a7c28 */ /* 0x041fe20008000000 */
[----:B------:R-:W-:Y:S01]  /*0170*/  UMOV UR8, 0xd847e84c ;  /* 0xd847e84c00087882 */ /* 0x000fe20000000000 */
[----:B------:R-:W-:Y:S02]  /*0180*/  UMOV UR9, 0x3f810200 ;  /* 0x3f81020000097882 */ /* 0x000fe40000000000 */
[----:B------:R-:W-:Y:S01]  /*0190*/  DMUL R12, R6, UR8 ;  /* 0x00000008060c7c28 */ /* 0x000fe20008000000 */
[----:B------:R-:W-:Y:S01]  /*01a0*/  UMOV UR8, 0x3805032 ;  /* 0x0380503200087882 */ /* 0x000fe20000000000 */
[----:B------:R-:W-:-:S02]  /*01b0*/  UMOV UR9, 0x3fc554d2 ;  /* 0x3fc554d200097882 */ /* 0x000fc40000000000 */
[C---:B------:R-:W-:Y:S02]  /*01c0*/  DMUL R10, R6.reuse, R10 ;  /* 0x0000000a060a7228 */ /* 0x040fe40000000000 */
[C---:B------:R-:W-:Y:S02]  /*01d0*/  DMUL R8, R6.reuse, -UR8 ;  /* 0x8000000806087c28 */ /* 0x040fe40008000000 */
[----:B------:R-:W-:-:S04]  /*01e0*/  DMUL R12, R6, R12 ;  /* 0x0000000c060c7228 */ /* 0x000fc80000000000 */
[C---:B------:R-:W-:Y:S02]  /*01f0*/  DMUL R10, R6.reuse, R10 ;  /* 0x0000000a060a7228 */ /* 0x040fe40000000000 */
[C---:B------:R-:W-:Y:S02]  /*0200*/  DMUL R8, R6.reuse, R8 ;  /* 0x0000000806087228 */ /* 0x040fe40000000000 */
[----:B------:R-:W-:-:S04]  /*0210*/  DMUL R12, R6, R12 ;  /* 0x0000000c060c7228 */ /* 0x000fc80000000000 */
[----:B------:R-:W-:-:S04]  /*0220*/  DMUL R10, R6, R10 ;  /* 0x0000000a060a7228 */ /* 0x000fc80000000000 */
[----:B------:R-:W-:-:S04]  /*0230*/  DMUL R12, R6, R12 ;  /* 0x0000000c060c7228 */ /* 0x000fc80000000000 */
[----:B------:R-:W-:-:S08]  /*0240*/  DMUL R10, R6, R10 ;  /* 0x0000000a060a7228 */ /* 0x000fd00000000000 */
[----:B------:R-:W-:-:S08]  /*0250*/  DMUL R10, R6, R10 ;  /* 0x0000000a060a7228 */ /* 0x000fd00000000000 */
[----:B------:R-:W-:-:S08]  /*0260*/  DMUL R10, R6, R10 ;  /* 0x0000000a060a7228 */ /* 0x000fd00000000000 */
[----:B------:R-:W-:-:S08]  /*0270*/  DFMA R10, R6, R12, -R10 ;  /* 0x0000000c060a722b */ /* 0x000fd0000000080a */
[C---:B------:R-:W-:Y:S02]  /*0280*/  DFMA R8, R6.reuse, R8, R10 ;  /* 0x000000080608722b */ /* 0x040fe4000000000a */
[----:B------:R-:W0:Y:S06]  /*0290*/  F2F.F64.F32 R10, R4 ;  /* 0x00000004000a7310 */ /* 0x000e2c0000201800 */
[----:B------:R-:W-:-:S08]  /*02a0*/  DADD R8, R6, R8 ;  /* 0x0000000006087229 */ /* 0x000fd00000000008 */
[----:B0-----:R-:W-:-:S06]  /*02b0*/  DADD R8, R8, R10 ;  /* 0x0000000008087229 */ /* 0x001fcc000000000a */
[----:B------:R0:W2:Y:S05]  /*02c0*/  F2F.F32.F64 R4, R8 ;  /* 0x0000000800047310 */ /* 0x0000aa0000301000 */
.L_x_1:
[----:B------:R-:W-:Y:S05]  /*02d0*/  BSYNC.RECONVERGENT B0 ;  /* 0x0000000000007941 */ /* 0x000fea0003800200 */
.L_x_0:
[----:B------:R-:W-:Y:S01]  /*02e0*/  ISETP.GE.AND P0, PT, R0, UR10, PT ;  /* 0x0000000a00007c0c */ /* 0x000fe2000bf06270 */
[----:B------:R-:W-:Y:S01]  /*02f0*/  UISETP.NE.AND UP0, UPT, UR4, 0x103, UPT ;  /* 0x000001030400788c */ /* 0x000fe2000bf05270 */
[----:B------:R-:W-:Y:S11]  /*0300*/  BSSY.RECONVERGENT B0, `(.L_x_2) ;  /* 0x000001e000007945 */ /* 0x000ff60003800200 */
[----:B------:R-:W-:Y:S05]  /*0310*/  @P0 BRA `(.L_x_3) ;  /* 0x0000000000700947 */ /* 0x000fea0003800000 */
[----:B01----:R-:W-:-:S05]  /*0320*/  IMAD.WIDE.U32 R8, R5, 0x4, R2 ;  /* 0x0000000405087825 */ /* 0x003fca00078e0002 */
[----:B------:R-:W3:Y:S01]  /*0330*/  LDG.E R6, desc[UR6][R8.64] ;  /* 0x0000000608067981 */ /* 0x000ee2000c1e1900 */
[----:B------:R-:W-:Y:S01]  /*0340*/  UMOV UR8, 0xaa75dd6d ;  /* 0xaa75dd6d00087882 */ /* 0x000fe20000000000 */
[----:B------:R-:W-:Y:S01]  /*0350*/  UMOV UR9, 0x3f27f212 ;  /* 0x3f27f21200097882 */ /* 0x000fe20000000000 */
[----:B---3--:R-:W0:Y:S02]  /*0360*/  F2F.F64.F32 R6, R6 ;  /* 0x0000000600067310 */ /* 0x008e240000201800 */
        /* <DEDUP_REMOVED lines=19> */
[----:B--2---:R-:W0:Y:S06]  /*04a0*/  F2F.F64.F32 R10, R4 ;  /* 0x00000004000a7310 */ /* 0x004e2c0000201800 */
[----:B------:R-:W-:-:S08]  /*04b0*/  DADD R8, R6, R8 ;  /* 0x0000000006087229 */ /* 0x000fd00000000008 */
[----:B0-----:R-:W-:-:S06]  /*04c0*/  DADD R8, R10, R8 ;  /* 0x000000000a087229 */ /* 0x001fcc0000000008 */
[----:B------:R3:W4:Y:S05]  /*04d0*/  F2F.F32.F64 R4, R8 ;  /* 0x0000000800047310 */ /* 0x00072a0000301000 */
.L_x_3:
[----:B------:R-:W-:Y:S05]  /*04e0*/  BSYNC.RECONVERGENT B0 ;  /* 0x0000000000007941 */ /* 0x000fea0003800200 */
.L_x_2:
[----:B------:R-:W-:Y:S04]  /*04f0*/  BSSY.RECONVERGENT B0, `(.L_x_4) ;  /* 0x000001f000007945 */ /* 0x000fe80003800200 */
[----:B------:R-:W-:Y:S05]  /*0500*/  @P0 BRA `(.L_x_5) ;  /* 0x0000000000740947 */ /* 0x000fea0003800000 */
[----:B0--3--:R-:W-:-:S05]  /*0510*/  IADD3 R9, PT, PT, R5, 0x1, RZ ;  /* 0x0000000105097810 */ /* 0x009fca0007ffe0ff */
[----:B-1----:R-:W-:-:S05]  /*0520*/  IMAD.WIDE.U32 R8, R9, 0x4, R2 ;  /* 0x0000000409087825 */ /* 0x002fca00078e0002 */
        /* <DEDUP_REMOVED lines=23> */
[----:B--2-4-:R-:W0:Y:S06]  /*06a0*/  F2F.F64.F32 R10, R4 ;  /* 0x00000004000a7310 */ /* 0x014e2c0000201800 */
[----:B------:R-:W-:-:S08]  /*06b0*/  DADD R8, R6, R8 ;  /* 0x0000000006087229 */ /* 0x000fd00000000008 */
[----:B0-----:R-:W-:-:S06]  /*06c0*/  DADD R8, R10, R8 ;  /* 0x000000000a087229 */ /* 0x001fcc0000000008 */
[----:B------:R0:W1:Y:S05]  /*06d0*/  F2F.F32.F64 R4, R8 ;  /* 0x0000000800047310 */ /* 0x00006a0000301000 */
.L_x_5:
[----:B------:R-:W-:Y:S05]  /*06e0*/  BSYNC.RECONVERGENT B0 ;  /* 0x0000000000007941 */ /* 0x000fea0003800200 */
.L_x_4:
        /* <DEDUP_REMOVED lines=31> */
.L_x_7:
[----:B------:R-:W-:Y:S05]  /*08e0*/  BSYNC.RECONVERGENT B0 ;  /* 0x0000000000007941 */ /* 0x000fea0003800200 */
.L_x_6:
[----:B------:R-:W-:Y:S01]  /*08f0*/  IADD3 R5, PT, PT, R5, 0x4, RZ ;  /* 0x0000000405057810 */ /* 0x000fe20007ffe0ff */
[----:B------:R-:W-:Y:S06]  /*0900*/  BRA.U UP0, `(.L_x_8) ;  /* 0xfffffff500f07547 */ /* 0x000fec000b83ffff */
[----:B-1----:R-:W1:Y:S02]  /*0910*/  LDC.64 R2, c[0x0][0x390] ;  /* 0x0000e400ff027b82 */ /* 0x002e640000000a00 */
[----:B-1----:R-:W-:-:S05]  /*0920*/  IMAD.WIDE R2, R0, 0x4, R2 ;  /* 0x0000000400027825 */ /* 0x002fca00078e0202 */
[----:B--2-4-:R-:W-:Y:S01]  /*0930*/  STG.E desc[UR6][R2.64], R4 ;  /* 0x0000000402007986 */ /* 0x014fe2000c101906 */
[----:B------:R-:W-:Y:S05]  /*0940*/  EXIT ;  /* 0x000000000000794d */ /* 0x000fea0003800000 */
.L_x_9:
[----:B------:R-:W-:-:S00]  /*0950*/  BRA `(.L_x_9) ;  /* 0xfffffffc00fc7947 */ /* 0x000fc0000383ffff */
[----:B------:R-:W-:-:S00]  /*0960*/  NOP ;  /* 0x0000000000007918 */ /* 0x000fc00000000000 */
        /* <DEDUP_REMOVED lines=9> */
.L_x_69:


//--------------------- .text._Z7std_sinPKfS0_Pfi --------------------------
	.section	.text._Z7std_sinPKfS0_Pfi,"ax",@progbits
	.align	128
        .global         _Z7std_sinPKfS0_Pfi
        .type           _Z7std_sinPKfS0_Pfi,@function
        .size           _Z7std_sinPKfS0_Pfi,(.L_x_70 - _Z7std_sinPKfS0_Pfi)
        .other          _Z7std_sinPKfS0_Pfi,@"STO_CUDA_ENTRY STV_DEFAULT"
_Z7std_sinPKfS0_Pfi:
.text._Z7std_sinPKfS0_Pfi:
[----:B------:R-:W-:Y:S01]  /*0000*/  LDC R1, c[0x0][0x37c] ;  /* 0x0000df00ff017b82 */ /* 0x000fe20000000800 */
[----:B------:R-:W0:Y:S01]  /*0010*/  S2R R3, SR_CTAID.X ;  /* 0x0000000000037919 */ /* 0x000e220000002500 */
[----:B------:R-:W0:Y:S01]  /*0020*/  LDCU UR4, c[0x0][0x360] ;  /* 0x00006c00ff0477ac */ /* 0x000e220008000800 */
[----:B------:R-:W-:Y:S01]  /*0030*/  IMAD.MOV.U32 R2, RZ, RZ, RZ ;  /* 0x000000ffff027224 */ /* 0x000fe200078e00ff */
[----:B------:R-:W0:Y:S01]  /*0040*/  S2R R0, SR_TID.X ;  /* 0x0000000000007919 */ /* 0x000e220000002100 */
[----:B------:R-:W1:Y:S01]  /*0050*/  LDCU.64 UR8, c[0x0][0x358] ;  /* 0x00006b00ff0877ac */ /* 0x000e620008000a00 */
[----:B0-----:R-:W-:Y:S01]  /*0060*/  IMAD R3, R3, UR4, R0 ;  /* 0x0000000403037c24 */ /* 0x001fe2000f8e0200 */
[----:B-1----:R-:W-:-:S06]  /*0070*/  UMOV UR4, URZ ;  /* 0x000000ff00047c82 */ /* 0x002fcc0008000000 */
.L_x_17:
[----:B------:R-:W0:Y:S01]  /*0080*/  LDCU UR5, c[0x0][0x398] ;  /* 0x00007300ff0577ac */ /* 0x000e220008000800 */
[----:B------:R-:W-:Y:S01]  /*0090*/  BSSY.RECONVERGENT B0, `(.L_x_10) ;  /* 0x0000083000007945 */ /* 0x000fe20003800200 */
[----:B0-----:R-:W-:-:S13]  /*00a0*/  ISETP.GE.AND P0, PT, R3, UR5, PT ;  /* 0x0000000503007c0c */ /* 0x001fda000bf06270 */
[----:B------:R-:W-:Y:S05]  /*00b0*/  @P0 BRA `(.L_x_11) ;  /* 0x0000000800000947 */ /* 0x000fea0003800000 */
[----:B------:R-:W0:Y:S01]  /*00c0*/  LDC.64 R6, c[0x0][0x380] ;  /* 0x0000e000ff067b82 */ /* 0x000e220000000a00 */
[----:B------:R-:W-:-:S04]  /*00d0*/  VIADD R5, R3, UR4 ;  /* 0x0000000403057c36 */ /* 0x000fc80008000000 */
[----:B0-----:R-:W-:-:S05]  /*00e0*/  IMAD.WIDE.U32 R6, R5, 0x4, R6 ;  /* 0x0000000405067825 */ /* 0x001fca00078e0006 */
[----:B------:R-:W2:Y:S01]  /*00f0*/  LDG.E R0, desc[UR8][R6.64] ;  /* 0x0000000806007981 */ /* 0x000ea2000c1e1900 */
[----:B------:R-:W-:Y:S01]  /*0100*/  BSSY.RECONVERGENT B1, `(.L_x_12) ;  /* 0x0000069000017945 */ /* 0x000fe20003800200 */
[C---:B--2---:R-:W-:Y:S01]  /*0110*/  FMUL R5, R0.reuse, 0.63661974668502807617 ;  /* 0x3f22f98300057820 */ /* 0x044fe20000400000 */
[----:B------:R-:W-:-:S05]  /*0120*/  FSETP.GE.AND P0, PT, |R0|, 105615, PT ;  /* 0x47ce47800000780b */ /* 0x000fca0003f06200 */
[----:B------:R-:W0:Y:S02]  /*0130*/  F2I.NTZ R5, R5 ;  /* 0x0000000500057305 */ /* 0x000e240000203100 */
[----:B0-----:R-:W-:-:S05]  /*0140*/  I2FP.F32.S32 R9, R5 ;  /* 0x0000000500097245 */ /* 0x001fca0000201400 */
[----:B------:R-:W-:-:S04]  /*0150*/  FFMA R8, R9, -1.5707962512969970703, R0 ;  /* 0xbfc90fda09087823 */ /* 0x000fc80000000000 */
[----:B------:R-:W-:-:S04]  /*0160*/  FFMA R8, R9, -7.5497894158615963534e-08, R8 ;  /* 0xb3a2216809087823 */ /* 0x000fc80000000008 */
[----:B------:R-:W-:Y:S01]  /*0170*/  FFMA R8, R9, -5.3903029534742383927e-15, R8 ;  /* 0xa7c234c509087823 */ /* 0x000fe20000000008 */
[----:B------:R-:W-:Y:S06]  /*0180*/  @!P0 BRA `(.L_x_13) ;  /* 0x0000000400808947 */ /* 0x000fec0003800000 */
[----:B------:R-:W-:-:S13]  /*0190*/  FSETP.NEU.AND P0, PT, |R0|, +INF , PT ;  /* 0x7f8000000000780b */ /* 0x000fda0003f0d200 */
[----:B------:R-:W-:Y:S01]  /*01a0*/  @!P0 FMUL R8, RZ, R0 ;  /* 0x00000000ff088220 */ /* 0x000fe20000400000 */
[----:B------:R-:W-:Y:S01]  /*01b0*/  @!P0 IMAD.MOV.U32 R5, RZ, RZ, RZ ;  /* 0x000000ffff058224 */ /* 0x000fe200078e00ff */
[----:B------:R-:W-:Y:S06]  /*01c0*/  @!P0 BRA `(.L_x_13) ;  /* 0x0000000400708947 */ /* 0x000fec0003800000 */
[----:B------:R-:W-:Y:S02]  /*01d0*/  IMAD.SHL.U32 R6, R0, 0x100, RZ ;  /* 0x0000010000067824 */ /* 0x000fe400078e00ff */
[----:B------:R-:W-:Y:S02]  /*01e0*/  HFMA2 R16, -RZ, RZ, 0, 0 ;  /* 0x00000000ff107431 */ /* 0x000fe400000001ff */
[----:B------:R-:W-:Y:S01]  /*01f0*/  IMAD.MOV.U32 R5, RZ, RZ, RZ ;  /* 0x000000ffff057224 */ /* 0x000fe200078e00ff */
[----:B------:R-:W0:Y:S01]  /*0200*/  LDCU.64 UR10, c[0x4][URZ] ;  /* 0x01000000ff0a77ac */ /* 0x000e220008000a00 */
[----:B------:R-:W-:Y:S01]  /*0210*/  LOP3.LUT R15, R6, 0x80000000, RZ, 0xfc, !PT ;  /* 0x80000000060f7812 */ /* 0x000fe200078efcff */
[----:B------:R-:W-:Y:S01]  /*0220*/  UMOV UR6, URZ ;  /* 0x000000ff00067c82 */ /* 0x000fe20008000000 */
[----:B------:R-:W-:-:S05]  /*0230*/  UMOV UR5, URZ ;  /* 0x000000ff00057c82 */ /* 0x000fca0008000000 */
.L_x_14:
[----:B0-----:R-:W-:Y:S02]  /*0240*/  IMAD.U32 R8, RZ, RZ, UR10 ;  /* 0x0000000aff087e24 */ /* 0x001fe4000f8e00ff */
[----:B------:R-:W-:-:S05]  /*0250*/  IMAD.U32 R9, RZ, RZ, UR11 ;  /* 0x0000000bff097e24 */ /* 0x000fca000f8e00ff */
[----:B------:R-:W2:Y:S01]  /*0260*/  LDG.E.CONSTANT R6, desc[UR8][R8.64] ;  /* 0x0000000808067981 */ /* 0x000ea2000c1e9900 */
[----:B------:R-:W-:Y:S01]  /*0270*/  UIADD3 UR5, UPT, UPT, UR5, 0x1, URZ ;  /* 0x0000000105057890 */ /* 0x000fe2000fffe0ff */
[C---:B------:R-:W-:Y:S01]  /*0280*/  ISETP.EQ.AND P0, PT, R16.reuse, RZ, PT ;  /* 0x000000ff1000720c */ /* 0x040fe20003f02270 */
[----:B------:R-:W-:Y:S01]  /*0290*/  UIADD3 UR10, UP1, UPT, UR10, 0x4, URZ ;  /* 0x000000040a0a7890 */ /* 0x000fe2000ff3e0ff */
[C---:B------:R-:W-:Y:S01]  /*02a0*/  ISETP.EQ.AND P1, PT, R16.reuse, 0x4, PT ;  /* 0x000000041000780c */ /* 0x040fe20003f22270 */
[----:B------:R-:W-:Y:S01]  /*02b0*/  UISETP.NE.AND UP0, UPT, UR5, 0x6, UPT ;  /* 0x000000060500788c */ /* 0x000fe2000bf05270 */
[C---:B------:R-:W-:Y:S01]  /*02c0*/  ISETP.EQ.AND P2, PT, R16.reuse, 0x8, PT ;  /* 0x000000081000780c */ /* 0x040fe20003f42270 */
[----:B------:R-:W-:Y:S01]  /*02d0*/  UIADD3.X UR11, UPT, UPT, URZ, UR11, URZ, UP1, !UPT ;  /* 0x0000000bff0b7290 */ /* 0x000fe20008ffe4ff */
[C---:B------:R-:W-:Y:S02]  /*02e0*/  ISETP.EQ.AND P3, PT, R16.reuse, 0xc, PT ;  /* 0x0000000c1000780c */ /* 0x040fe40003f62270 */
[----:B------:R-:W-:-:S02]  /*02f0*/  ISETP.EQ.AND P4, PT, R16, 0x10, PT ;  /* 0x000000101000780c */ /* 0x000fc40003f82270 */
[C---:B------:R-:W-:Y:S01]  /*0300*/  ISETP.EQ.AND P5, PT, R16.reuse, 0x14, PT ;  /* 0x000000141000780c */ /* 0x040fe20003fa2270 */
[----:B------:R-:W-:Y:S02]  /*0310*/  VIADD R16, R16, 0x4 ;  /* 0x0000000410107836 */ /* 0x000fe40000000000 */
[----:B--2---:R-:W-:-:S03]  /*0320*/  IMAD.WIDE.U32 R6, R6, R15, RZ ;  /* 0x0000000f06067225 */ /* 0x004fc600078e00ff */
[----:B------:R-:W-:-:S04]  /*0330*/  IADD3 R6, P6, PT, R6, R5, RZ ;  /* 0x0000000506067210 */ /* 0x000fc80007fde0ff */
[----:B------:R-:W-:Y:S01]  /*0340*/  IADD3.X R5, PT, PT, R7, UR6, RZ, P6, !PT ;  /* 0x0000000607057c10 */ /* 0x000fe2000b7fe4ff */
[--C-:B------:R-:W-:Y:S01]  /*0350*/  @P0 IMAD.MOV.U32 R4, RZ, RZ, R6.reuse ;  /* 0x000000ffff040224 */ /* 0x100fe200078e0006 */
[----:B------:R-:W-:Y:S01]  /*0360*/  @P2 MOV R12, R6 ;  /* 0x00000006000c2202 */ /* 0x000fe20000000f00 */
[--C-:B------:R-:W-:Y:S02]  /*0370*/  @P1 IMAD.MOV.U32 R11, RZ, RZ, R6.reuse ;  /* 0x000000ffff0b1224 */ /* 0x100fe400078e0006 */
[--C-:B------:R-:W-:Y:S02]  /*0380*/  @P3 IMAD.MOV.U32 R13, RZ, RZ, R6.reuse ;  /* 0x000000ffff0d3224 */ /* 0x100fe400078e0006 */
[--C-:B------:R-:W-:Y:S02]  /*0390*/  @P4 IMAD.MOV.U32 R14, RZ, RZ, R6.reuse ;  /* 0x000000ffff0e4224 */ /* 0x100fe400078e0006 */
[----:B------:R-:W-:Y:S01]  /*03a0*/  @P5 IMAD.MOV.U32 R10, RZ, RZ, R6 ;  /* 0x000000ffff0a5224 */ /* 0x000fe200078e0006 */
[----:B------:R-:W-:Y:S06]  /*03b0*/  BRA.U UP0, `(.L_x_14) ;  /* 0xfffffffd00a07547 */ /* 0x000fec000b83ffff */
[----:B------:R-:W-:Y:S01]  /*03c0*/  SHF.R.U32.HI R6, RZ, 0x17, R0 ;  /* 0x00000017ff067819 */ /* 0x000fe20000011600 */
[----:B------:R-:W-:Y:S03]  /*03d0*/  BSSY.RECONVERGENT B2, `(.L_x_15) ;  /* 0x0000029000027945 */ /* 0x000fe60003800200 */
[C---:B------:R-:W-:Y:S02]  /*03e0*/  LOP3.LUT R7, R6.reuse, 0xe0, RZ, 0xc0, !PT ;  /* 0x000000e006077812 */ /* 0x040fe400078ec0ff */
[----:B------:R-:W-:Y:S02]  /*03f0*/  LOP3.LUT P6, RZ, R6, 0x1f, RZ, 0xc0, !PT ;  /* 0x0000001f06ff7812 */ /* 0x000fe400078cc0ff */
[----:B------:R-:W-:-:S04]  /*0400*/  IADD3 R7, PT, PT, R7, -0x80, RZ ;  /* 0xffffff8007077810 */ /* 0x000fc80007ffe0ff */
[----:B------:R-:W-:-:S05]  /*0410*/  SHF.R.U32.HI R7, RZ, 0x5, R7 ;  /* 0x00000005ff077819 */ /* 0x000fca0000011607 */
[----:B------:R-:W-:-:S05]  /*0420*/  IMAD.U32 R9, R7, -0x4, RZ ;  /* 0xfffffffc07097824 */ /* 0x000fca00078e00ff */
[C---:B------:R-:W-:Y:S02]  /*0430*/  ISETP.EQ.AND P3, PT, R9.reuse, -0x18, PT ;  /* 0xffffffe80900780c */ /* 0x040fe40003f62270 */
[C---:B------:R-:W-:Y:S02]  /*0440*/  ISETP.EQ.AND P4, PT, R9.reuse, -0x14, PT ;  /* 0xffffffec0900780c */ /* 0x040fe40003f82270 */
[C---:B------:R-:W-:Y:S02]  /*0450*/  ISETP.EQ.AND P2, PT, R9.reuse, -0x10, PT ;  /* 0xfffffff00900780c */ /* 0x040fe40003f42270 */
[C---:B------:R-:W-:Y:S02]  /*0460*/  ISETP.EQ.AND P1, PT, R9.reuse, -0xc, PT ;  /* 0xfffffff40900780c */ /* 0x040fe40003f22270 */
[C---:B------:R-:W-:Y:S02]  /*0470*/  ISETP.EQ.AND P0, PT, R9.reuse, -0x8, PT ;  /* 0xfffffff80900780c */ /* 0x040fe40003f02270 */
[----:B------:R-:W-:-:S03]  /*0480*/  ISETP.EQ.AND P5, PT, R9, RZ, PT ;  /* 0x000000ff0900720c */ /* 0x000fc60003fa2270 */
[--C-:B------:R-:W-:Y:S01]  /*0490*/  @P3 IMAD.MOV.U32 R7, RZ, RZ, R4.reuse ;  /* 0x000000ffff073224 */ /* 0x100fe200078e0004 */
[C---:B------:R-:W-:Y:S01]  /*04a0*/  ISETP.EQ.AND P3, PT, R9.reuse, -0x4, PT ;  /* 0xfffffffc0900780c */ /* 0x040fe20003f62270 */
[----:B------:R-:W-:Y:S02]  /*04b0*/  @P4 IMAD.MOV.U32 R8, RZ, RZ, R4 ;  /* 0x000000ffff084224 */ /* 0x000fe400078e0004 */
[----:B------:R-:W-:Y:S01]  /*04c0*/  @P4 IMAD.MOV.U32 R7, RZ, RZ, R11 ;  /* 0x000000ffff074224 */ /* 0x000fe200078e000b */
[----:B------:R-:W-:Y:S01]  /*04d0*/  ISETP.EQ.AND P4, PT, R9, 0x4, PT ;  /* 0x000000040900780c */ /* 0x000fe20003f82270 */
[--C-:B------:R-:W-:Y:S01]  /*04e0*/  @P2 IMAD.MOV.U32 R7, RZ, RZ, R12.reuse ;  /* 0x000000ffff072224 */ /* 0x100fe200078e000c */
[----:B------:R-:W-:Y:S01]  /*04f0*/  @P2 MOV R8, R11 ;  /* 0x0000000b00082202 */ /* 0x000fe20000000f00 */
[----:B------:R-:W-:Y:S01]  /*0500*/  @P1 IMAD.MOV.U32 R7, RZ, RZ, R13 ;  /* 0x000000ffff071224 */ /* 0x000fe200078e000d */
[----:B------:R-:W-:Y:S01]  /*0510*/  @P0 MOV R7, R14 ;  /* 0x0000000e00070202 */ /* 0x000fe20000000f00 */
[----:B------:R-:W-:-:S02]  /*0520*/  @P1 IMAD.MOV.U32 R8, RZ, RZ, R12 ;  /* 0x000000ffff081224 */ /* 0x000fc400078e000c */
[----:B------:R-:W-:Y:S02]  /*0530*/  @P0 IMAD.MOV.U32 R8, RZ, RZ, R13 ;  /* 0x000000ffff080224 */ /* 0x000fe400078e000d */
[----:B------:R-:W-:Y:S02]  /*0540*/  @P3 IMAD.MOV.U32 R7, RZ, RZ, R10 ;  /* 0x000000ffff073224 */ /* 0x000fe400078e000a */
[----:B------:R-:W-:Y:S02]  /*0550*/  @P5 IMAD.MOV.U32 R7, RZ, RZ, R5 ;  /* 0x000000ffff075224 */ /* 0x000fe400078e0005 */
[----:B------:R-:W-:Y:S02]  /*0560*/  @P3 IMAD.MOV.U32 R8, RZ, RZ, R14 ;  /* 0x000000ffff083224 */ /* 0x000fe400078e000e */
[----:B------:R-:W-:Y:S01]  /*0570*/  @P5 IMAD.MOV.U32 R8, RZ, RZ, R10 ;  /* 0x000000ffff085224 */ /* 0x000fe200078e000a */
[----:B------:R-:W-:Y:S01]  /*0580*/  @P4 MOV R8, R5 ;  /* 0x0000000500084202 */ /* 0x000fe20000000f00 */
[----:B------:R-:W-:Y:S01]  /*0590*/  IMAD.MOV.U32 R15, RZ, RZ, R7 ;  /* 0x000000ffff0f7224 */ /* 0x000fe200078e0007 */
[----:B------:R-:W-:Y:S06]  /*05a0*/  @!P6 BRA `(.L_x_16) ;  /* 0x00000000002ce947 */ /* 0x000fec0003800000 */
[----:B------:R-:W-:Y:S01]  /*05b0*/  @P2 IMAD.MOV.U32 R7, RZ, RZ, R4 ;  /* 0x000000ffff072224 */ /* 0x000fe200078e0004 */
[----:B------:R-:W-:Y:S01]  /*05c0*/  LOP3.LUT R6, R6, 0x1f, RZ, 0xc0, !PT ;  /* 0x0000001f06067812 */ /* 0x000fe200078ec0ff */
[----:B------:R-:W-:Y:S01]  /*05d0*/  @P1 IMAD.MOV.U32 R7, RZ, RZ, R11 ;  /* 0x000000ffff071224 */ /* 0x000fe200078e000b */
[----:B------:R-:W-:Y:S01]  /*05e0*/  @P0 MOV R7, R12 ;  /* 0x0000000c00070202 */ /* 0x000fe20000000f00 */
[----:B------:R-:W-:Y:S01]  /*05f0*/  @P3 IMAD.MOV.U32 R7, RZ, RZ, R13 ;  /* 0x000000ffff073224 */ /* 0x000fe200078e000d */
[----:B------:R-:W-:Y:S01]  /*0600*/  ISETP.EQ.AND P0, PT, R9, 0x8, PT ;  /* 0x000000080900780c */ /* 0x000fe20003f02270 */
[----:B------:R-:W-:Y:S01]  /*0610*/  @P5 IMAD.MOV.U32 R7, RZ, RZ, R14 ;  /* 0x000000ffff075224 */ /* 0x000fe200078e000e */
[----:B------:R-:W-:Y:S01]  /*0620*/  SHF.L.W.U32.HI R15, R8, R6, R15 ;  /* 0x00000006080f7219 */ /* 0x000fe20000010e0f */
[----:B------:R-:W-:-:S10]  /*0630*/  @P4 IMAD.MOV.U32 R7, RZ, RZ, R10 ;  /* 0x000000ffff074224 */ /* 0x000fd400078e000a */
[----:B------:R-:W-:-:S04]  /*0640*/  @P0 MOV R7, R5 ;  /* 0x0000000500070202 */ /* 0x000fc80000000f00 */
[----:B------:R-:W-:-:S07]  /*0650*/  SHF.L.W.U32.HI R8, R7, R6, R8 ;  /* 0x0000000607087219 */ /* 0x000fce0000010e08 */
.L_x_16:
[----:B------:R-:W-:Y:S05]  /*0660*/  BSYNC.RECONVERGENT B2 ;  /* 0x0000000000027941 */ /* 0x000fea0003800200 */
.L_x_15:
[C---:B------:R-:W-:Y:S01]  /*0670*/  SHF.L.W.U32.HI R16, R8.reuse, 0x2, R15 ;  /* 0x0000000208107819 */ /* 0x040fe20000010e0f */
[----:B------:R-:W-:Y:S01]  /*0680*/  IMAD.SHL.U32 R8, R8, 0x4, RZ ;  /* 0x0000000408087824 */ /* 0x000fe200078e00ff */
[----:B------:R-:W-:Y:S01]  /*0690*/  UMOV UR6, 0x54442d19 ;  /* 0x54442d1900067882 */ /* 0x000fe20000000000 */
[----:B------:R-:W-:Y:S01]  /*06a0*/  UMOV UR7, 0x3bf921fb ;  /* 0x3bf921fb00077882 */ /* 0x000fe20000000000 */
[----:B------:R-:W-:Y:S02]  /*06b0*/  SHF.R.S32.HI R5, RZ, 0x1f, R16 ;  /* 0x0000001fff057819 */ /* 0x000fe40000011410 */
[----:B------:R-:W-:Y:S02]  /*06c0*/  ISETP.GE.AND P0, PT, R0, RZ, PT ;  /* 0x000000ff0000720c */ /* 0x000fe40003f06270 */
[C---:B------:R-:W-:Y:S02]  /*06d0*/  LOP3.LUT R8, R5.reuse, R8, RZ, 0x3c, !PT ;  /* 0x0000000805087212 */ /* 0x040fe400078e3cff */
[----:B------:R-:W-:-:S02]  /*06e0*/  LOP3.LUT R9, R5, R16, RZ, 0x3c, !PT ;  /* 0x0000001005097212 */ /* 0x000fc400078e3cff */
[----:B------:R-:W-:Y:S02]  /*06f0*/  SHF.R.U32.HI R5, RZ, 0x1e, R15 ;  /* 0x0000001eff057819 */ /* 0x000fe4000001160f */
[----:B------:R-:W0:Y:S01]  /*0700*/  I2F.F64.S64 R6, R8 ;  /* 0x0000000800067312 */ /* 0x000e220000301c00 */
[C---:B------:R-:W-:Y:S02]  /*0710*/  LOP3.LUT R0, R16.reuse, R0, RZ, 0x3c, !PT ;  /* 0x0000000010007212 */ /* 0x040fe400078e3cff */
[----:B------:R-:W-:Y:S02]  /*0720*/  LEA.HI R5, R16, R5, RZ, 0x1 ;  /* 0x0000000510057211 */ /* 0x000fe400078f08ff */
[----:B------:R-:W-:-:S03]  /*0730*/  ISETP.GE.AND P1, PT, R0, RZ, PT ;  /* 0x000000ff0000720c */ /* 0x000fc60003f26270 */
[----:B------:R-:W-:-:S04]  /*0740*/  IMAD.MOV R0, RZ, RZ, -R5 ;  /* 0x000000ffff007224 */ /* 0x000fc800078e0a05 */
[----:B------:R-:W-:Y:S01]  /*0750*/  @!P0 IMAD.MOV.U32 R5, RZ, RZ, R0 ;  /* 0x000000ffff058224 */ /* 0x000fe200078e0000 */
[----:B0-----:R-:W-:-:S10]  /*0760*/  DMUL R6, R6, UR6 ;  /* 0x0000000606067c28 */ /* 0x001fd40008000000 */
[----:B------:R-:W0:Y:S02]  /*0770*/  F2F.F32.F64 R6, R6 ;  /* 0x0000000600067310 */ /* 0x000e240000301000 */
[----:B0-----:R-:W-:-:S07]  /*0780*/  FSEL R8, -R6, R6, !P1 ;  /* 0x0000000606087208 */ /* 0x001fce0004800100 */
.L_x_13:
[----:B------:R-:W-:Y:S05]  /*0790*/  BSYNC.RECONVERGENT B1 ;  /* 0x0000000000017941 */ /* 0x000fea0003800200 */
.L_x_12:
[----:B------:R-:W-:Y:S01]  /*07a0*/  MOV R0, 0x37cbac00 ;  /* 0x37cbac0000007802 */ /* 0x000fe20000000f00 */
[----:B------:R-:W-:Y:S01]  /*07b0*/  FMUL R7, R8, R8 ;  /* 0x0000000808077220 */ /* 0x000fe20000400000 */
[C---:B------:R-:W-:Y:S01]  /*07c0*/  LOP3.LUT R6, R5.reuse, 0x1, RZ, 0xc0, !PT ;  /* 0x0000000105067812 */ /* 0x040fe200078ec0ff */
[----:B------:R-:W-:Y:S01]  /*07d0*/  IMAD.MOV.U32 R16, RZ, RZ, 0x3d2aaabb ;  /* 0x3d2aaabbff107424 */ /* 0x000fe200078e00ff */
[----:B------:R-:W-:Y:S01]  /*07e0*/  LOP3.LUT P1, RZ, R5, 0x2, RZ, 0xc0, !PT ;  /* 0x0000000205ff7812 */ /* 0x000fe2000782c0ff */
[----:B------:R-:W-:Y:S01]  /*07f0*/  FFMA R0, R7, R0, -0.0013887860113754868507 ;  /* 0xbab607ed07007423 */ /* 0x000fe20000000000 */
[----:B------:R-:W-:Y:S01]  /*0800*/  ISETP.NE.U32.AND P0, PT, R6, 0x1, PT ;  /* 0x000000010600780c */ /* 0x000fe20003f05070 */
[----:B------:R-:W-:-:S03]  /*0810*/  IMAD.MOV.U32 R9, RZ, RZ, 0x3effffff ;  /* 0x3effffffff097424 */ /* 0x000fc600078e00ff */
[----:B------:R-:W-:Y:S02]  /*0820*/  FSEL R6, R0, -0.00019574658654164522886, !P0 ;  /* 0xb94d415300067808 */ /* 0x000fe40004000000 */
[----:B------:R-:W-:Y:S02]  /*0830*/  FSEL R16, R16, 0.0083327032625675201416, !P0 ;  /* 0x3c0885e410107808 */ /* 0x000fe40004000000 */
[----:B------:R-:W-:Y:S02]  /*0840*/  FSEL R0, R8, 1, P0 ;  /* 0x3f80000008007808 */ /* 0x000fe40000000000 */
[----:B------:R-:W-:Y:S01]  /*0850*/  FSEL R9, -R9, -0.16666662693023681641, !P0 ;  /* 0xbe2aaaa809097808 */ /* 0x000fe20004000100 */
[C---:B------:R-:W-:Y:S02]  /*0860*/  FFMA R6, R7.reuse, R6, R16 ;  /* 0x0000000607067223 */ /* 0x040fe40000000010 */
[C---:B------:R-:W-:Y:S02]  /*0870*/  FFMA R5, R7.reuse, R0, RZ ;  /* 0x0000000007057223 */ /* 0x040fe400000000ff */
[----:B------:R-:W-:-:S04]  /*0880*/  FFMA R6, R7, R6, R9 ;  /* 0x0000000607067223 */ /* 0x000fc80000000009 */
[----:B------:R-:W-:-:S04]  /*0890*/  FFMA R5, R5, R6, R0 ;  /* 0x0000000605057223 */ /* 0x000fc80000000000 */
[----:B------:R-:W-:-:S04]  /*08a0*/  @P1 FADD R5, RZ, -R5 ;  /* 0x80000005ff051221 */ /* 0x000fc80000000000 */
[----:B------:R-:W-:-:S07]  /*08b0*/  FADD R2, R2, R5 ;  /* 0x0000000502027221 */ /* 0x000fce0000000000 */
.L_x_11:
[----:B------:R-:W-:Y:S05]  /*08c0*/  BSYNC.RECONVERGENT B0 ;  /* 0x0000000000007941 */ /* 0x000fea0003800200 */
.L_x_10:
[----:B------:R-:W-:-:S04]  /*08d0*/  UIADD3 UR4, UPT, UPT, UR4, 0x1, URZ ;  /* 0x0000000104047890 */ /* 0x000fc8000fffe0ff */
[----:B------:R-:W-:-:S09]  /*08e0*/  UISETP.NE.AND UP0, UPT, UR4, 0x100, UPT ;  /* 0x000001000400788c */ /* 0x000fd2000bf05270 */
[----:B------:R-:W-:Y:S05]  /*08f0*/  BRA.U UP0, `(.L_x_17) ;  /* 0xfffffff500e07547 */ /* 0x000fea000b83ffff */
[----:B------:R-:W0:Y:S02]  /*0900*/  LDC.64 R4, c[0x0][0x390] ;  /* 0x0000e400ff047b82 */ /* 0x000e240000000a00 */
[----:B0-----:R-:W-:-:S05]  /*0910*/  IMAD.WIDE R4, R3, 0x4, R4 ;  /* 0x0000000403047825 */ /* 0x001fca00078e0204 */
[----:B------:R-:W-:Y:S01]  /*0920*/  STG.E desc[UR8][R4.64], R2 ;  /* 0x0000000204007986 */ /* 0x000fe2000c101908 */
[----:B------:R-:W-:Y:S05]  /*0930*/  EXIT ;  /* 0x000000000000794d */ /* 0x000fea0003800000 */
.L_x_18:
        /* <DEDUP_REMOVED lines=12> */
.L_x_70:


//--------------------- .text._Z3divPKfS0_Pfi     --------------------------
	.section	.text._Z3divPKfS0_Pfi,"ax",@progbits
	.align	128
        .global         _Z3divPKfS0_Pfi
        .type           _Z3divPKfS0_Pfi,@function
        .size           _Z3divPKfS0_Pfi,(.L_x_68 - _Z3divPKfS0_Pfi)
        .other          _Z3divPKfS0_Pfi,@"STO_CUDA_ENTRY STV_DEFAULT"
_Z3divPKfS0_Pfi:
.text._Z3divPKfS0_Pfi:
[----:B------:R-:W-:Y:S01]  /*0000*/  LDC R1, c[0x0][0x37c] ;  /* 0x0000df00ff017b82 */ /* 0x000fe20000000800 */
[----:B------:R-:W0:Y:S01]  /*0010*/  S2R R2, SR_CTAID.X ;  /* 0x0000000000027919 */ /* 0x000e220000002500 */
[----:B------:R-:W0:Y:S06]  /*0020*/  LDCU UR4, c[0x0][0x360] ;  /* 0x00006c00ff0477ac */ /* 0x000e2c0008000800 */
[----:B------:R-:W1:Y:S01]  /*0030*/  LDC.64 R6, c[0x0][0x380] ;  /* 0x0000e000ff067b82 */ /* 0x000e620000000a00 */
[----:B------:R-:W-:Y:S01]  /*0040*/  HFMA2 R8, -RZ, RZ, 0, 0 ;  /* 0x00000000ff087431 */ /* 0x000fe200000001ff */
[----:B------:R-:W0:Y:S01]  /*0050*/  S2R R3, SR_TID.X ;  /* 0x0000000000037919 */ /* 0x000e220000002100 */
[----:B------:R-:W2:Y:S01]  /*0060*/  LDCU.64 UR6, c[0x0][0x358] ;  /* 0x00006b00ff0677ac */ /* 0x000ea20008000a00 */
[----:B------:R-:W3:Y:S04]  /*0070*/  LDCU UR5, c[0x0][0x398] ;  /* 0x00007300ff0577ac */ /* 0x000ee80008000800 */
[----:B------:R-:W4:Y:S01]  /*0080*/  LDC.64 R4, c[0x0][0x388] ;  /* 0x0000e200ff047b82 */ /* 0x000f220000000a00 */
[----:B0-----:R-:W-:Y:S01]  /*0090*/  IMAD R2, R2, UR4, R3 ;  /* 0x0000000402027c24 */ /* 0x001fe2000f8e0203 */
[----:B------:R-:W-:-:S04]  /*00a0*/  UMOV UR4, 0x7 ;  /* 0x0000000700047882 */ /* 0x000fc80000000000 */
[----:B--23--:R-:W-:-:S07]  /*00b0*/  IADD3 R9, PT, PT, R2, 0x3, RZ ;  /* 0x0000000302097810 */ /* 0x00cfce0007ffe0ff */
.L_x_51:
[----:B------:R-:W-:Y:S01]  /*00c0*/  ISETP.GE.AND P0, PT, R2, UR5, PT ;  /* 0x0000000502007c0c */ /* 0x000fe2000bf06270 */
[----:B------:R-:W-:Y:S01]  /*00d0*/  UIADD3 UR4, UPT, UPT, UR4, 0x8, URZ ;  /* 0x0000000804047890 */ /* 0x000fe2000fffe0ff */
[----:B------:R-:W-:Y:S03]  /*00e0*/  BSSY.RECONVERGENT B2, `(.L_x_19) ;  /* 0x0000016000027945 */ /* 0x000fe60003800200 */
[----:B------:R-:W-:-:S08]  /*00f0*/  UISETP.NE.AND UP0, UPT, UR4, 0x107, UPT ;  /* 0x000001070400788c */ /* 0x000fd0000bf05270 */
[----:B------:R-:W-:Y:S05]  /*0100*/  @P0 BRA `(.L_x_20) ;  /* 0x00000000004c0947 */ /* 0x000fea0003800000 */
[----:B------:R-:W-:-:S04]  /*0110*/  VIADD R11, R9, 0xfffffffd ;  /* 0xfffffffd090b7836 */ /* 0x000fc80000000000 */
[----:B----4-:R-:W-:-:S06]  /*0120*/  IMAD.WIDE.U32 R12, R11, 0x4, R4 ;  /* 0x000000040b0c7825 */ /* 0x010fcc00078e0004 */
[----:B------:R-:W2:Y:S01]  /*0130*/  LDG.E R13, desc[UR6][R12.64] ;  /* 0x000000060c0d7981 */ /* 0x000ea2000c1e1900 */
[----:B-1----:R-:W-:-:S05]  /*0140*/  IMAD.WIDE.U32 R10, R11, 0x4, R6 ;  /* 0x000000040b0a7825 */ /* 0x002fca00078e0006 */
[----:B------:R-:W3:Y:S01]  /*0150*/  LDG.E R0, desc[UR6][R10.64] ;  /* 0x000000060a007981 */ /* 0x000ee2000c1e1900 */
[----:B------:R-:W-:Y:S01]  /*0160*/  BSSY.RECONVERGENT B3, `(.L_x_21) ;  /* 0x000000c000037945 */ /* 0x000fe20003800200 */
[----:B--2---:R-:W0:Y:S08]  /*0170*/  MUFU.RCP R3, R13 ;  /* 0x0000000d00037308 */ /* 0x004e300000001000 */
[----:B---3--:R-:W1:Y:S01]  /*0180*/  FCHK P0, R0, R13 ;  /* 0x0000000d00007302 */ /* 0x008e620000000000 */
[----:B0-----:R-:W-:-:S04]  /*0190*/  FFMA R14, -R13, R3, 1 ;  /* 0x3f8000000d0e7423 */ /* 0x001fc80000000103 */
[----:B------:R-:W-:-:S04]  /*01a0*/  FFMA R3, R3, R14, R3 ;  /* 0x0000000e03037223 */ /* 0x000fc80000000003 */
[----:B------:R-:W-:-:S04]  /*01b0*/  FFMA R14, R0, R3, RZ ;  /* 0x00000003000e7223 */ /* 0x000fc800000000ff */
[----:B------:R-:W-:-:S04]  /*01c0*/  FFMA R15, -R13, R14, R0 ;  /* 0x0000000e0d0f7223 */ /* 0x000fc80000000100 */
[----:B------:R-:W-:Y:S01]  /*01d0*/  FFMA R3, R3, R15, R14 ;  /* 0x0000000f03037223 */ /* 0x000fe2000000000e */
[----:B-1----:R-:W-:Y:S06]  /*01e0*/  @!P0 BRA `(.L_x_22) ;  /* 0x00000000000c8947 */ /* 0x002fec0003800000 */
[----:B------:R-:W-:Y:S02]  /*01f0*/  MOV R3, R13 ;  /* 0x0000000d00037202 */ /* 0x000fe40000000f00 */
[----:B------:R-:W-:-:S07]  /*0200*/  MOV R10, 0x220 ;  /* 0x00000220000a7802 */ /* 0x000fce0000000f00 */
[----:B------:R-:W-:Y:S05]  /*0210*/  CALL.REL.NOINC `($__internal_0_$__cuda_sm3x_div_rn_noftz_f32_slowpath) ;  /* 0x0000000800a47944 */ /* 0x000fea0003c00000 */
.L_x_22:
[----:B------:R-:W-:Y:S05]  /*0220*/  BSYNC.RECONVERGENT B3 ;  /* 0x0000000000037941 */ /* 0x000fea0003800200 */
.L_x_21:
[----:B------:R-:W-:-:S07]  /*0230*/  FADD R8, R8, R3 ;  /* 0x0000000308087221 */ /* 0x000fce0000000000 */
.L_x_20:
[----:B------:R-:W-:Y:S05]  /*0240*/  BSYNC.RECONVERGENT B2 ;  /* 0x0000000000027941 */ /* 0x000fea0003800200 */
.L_x_19:
[----:B------:R-:W-:Y:S01]  /*0250*/  ISETP.GE.AND P0, PT, R2, UR5, PT ;  /* 0x0000000502007c0c */ /* 0x000fe2000bf06270 */
[----:B------:R-:W-:-:S12]  /*0260*/  BSSY.RECONVERGENT B2, `(.L_x_23) ;  /* 0x0000015000027945 */ /* 0x000fd80003800200 */
[----:B------:R-:W-:Y:S05]  /*0270*/  @P0 BRA `(.L_x_24) ;  /* 0x00000000004c0947 */ /* 0x000fea0003800000 */
[----:B------:R-:W-:-:S05]  /*0280*/  IADD3 R11, PT, PT, R9, -0x2, RZ ;  /* 0xfffffffe090b7810 */ /* 0x000fca0007ffe0ff */
        /* <DEDUP_REMOVED lines=13> */
[----:B------:R-:W-:Y:S01]  /*0360*/  IMAD.MOV.U32 R3, RZ, RZ, R13 ;  /* 0x000000ffff037224 */ /* 0x000fe200078e000d */
[----:B------:R-:W-:-:S07]  /*0370*/  MOV R10, 0x390 ;  /* 0x00000390000a7802 */ /* 0x000fce0000000f00 */
[----:B------:R-:W-:Y:S05]  /*0380*/  CALL.REL.NOINC `($__internal_0_$__cuda_sm3x_div_rn_noftz_f32_slowpath) ;  /* 0x0000000800487944 */ /* 0x000fea0003c00000 */
.L_x_26:
[----:B------:R-:W-:Y:S05]  /*0390*/  BSYNC.RECONVERGENT B3 ;  /* 0x0000000000037941 */ /* 0x000fea0003800200 */
.L_x_25:
[----:B------:R-:W-:-:S07]  /*03a0*/  FADD R8, R8, R3 ;  /* 0x0000000308087221 */ /* 0x000fce0000000000 */
.L_x_24:
[----:B------:R-:W-:Y:S05]  /*03b0*/  BSYNC.RECONVERGENT B2 ;  /* 0x0000000000027941 */ /* 0x000fea0003800200 */
.L_x_23:
        /* <DEDUP_REMOVED lines=20> */
.L_x_30:
[----:B------:R-:W-:Y:S05]  /*0500*/  BSYNC.RECONVERGENT B3 ;  /* 0x0000000000037941 */ /* 0x000fea0003800200 */
.L_x_29:
[----:B------:R-:W-:-:S07]  /*0510*/  FADD R8, R8, R3 ;  /* 0x0000000308087221 */ /* 0x000fce0000000000 */
.L_x_28:
[----:B------:R-:W-:Y:S05]  /*0520*/  BSYNC.RECONVERGENT B2 ;  /* 0x0000000000027941 */ /* 0x000fea0003800200 */
.L_x_27:
[----:B------:R-:W-:Y:S01]  /*0530*/  ISETP.GE.AND P0, PT, R2, UR5, PT ;  /* 0x0000000502007c0c */ /* 0x000fe2000bf06270 */
[----:B------:R-:W-:-:S12]  /*0540*/  BSSY.RECONVERGENT B2, `(.L_x_31) ;  /* 0x0000014000027945 */ /* 0x000fd80003800200 */
[----:B------:R-:W-:Y:S05]  /*0550*/  @P0 BRA `(.L_x_32) ;  /* 0x0000000000480947 */ /* 0x000fea0003800000 */
        /* <DEDUP_REMOVED lines=16> */
.L_x_34:
[----:B------:R-:W-:Y:S05]  /*0660*/  BSYNC.RECONVERGENT B3 ;  /* 0x0000000000037941 */ /* 0x000fea0003800200 */
.L_x_33:
[----:B------:R-:W-:-:S07]  /*0670*/  FADD R8, R8, R3 ;  /* 0x0000000308087221 */ /* 0x000fce0000000000 */
.L_x_32:
[----:B------:R-:W-:Y:S05]  /*0680*/  BSYNC.RECONVERGENT B2 ;  /* 0x0000000000027941 */ /* 0x000fea0003800200 */
.L_x_31:
[----:B------:R-:W-:Y:S01]  /*0690*/  ISETP.GE.AND P0, PT, R2, UR5, PT ;  /* 0x0000000502007c0c */ /* 0x000fe2000bf06270 */
[----:B------:R-:W-:-:S12]  /*06a0*/  BSSY.RECONVERGENT B2, `(.L_x_35) ;  /* 0x0000015000027945 */ /* 0x000fd80003800200 */
[----:B------:R-:W-:Y:S05]  /*06b0*/  @P0 BRA `(.L_x_36) ;  /* 0x00000000004c0947 */ /* 0x000fea0003800000 */
[----:B------:R-:W-:-:S05]  /*06c0*/  IADD3 R11, PT, PT, R9, 0x1, RZ ;  /* 0x00000001090b7810 */ /* 0x000fca0007ffe0ff */
        /* <DEDUP_REMOVED lines=16> */
.L_x_38:
[----:B------:R-:W-:Y:S05]  /*07d0*/  BSYNC.RECONVERGENT B3 ;  /* 0x0000000000037941 */ /* 0x000fea0003800200 */
.L_x_37:
[----:B------:R-:W-:-:S07]  /*07e0*/  FADD R8, R8, R3 ;  /* 0x0000000308087221 */ /* 0x000fce0000000000 */
.L_x_36:
[----:B------:R-:W-:Y:S05]  /*07f0*/  BSYNC.RECONVERGENT B2 ;  /* 0x0000000000027941 */ /* 0x000fea0003800200 */
.L_x_35:
[----:B------:R-:W-:Y:S01]  /*0800*/  ISETP.GE.AND P0, PT, R2, UR5, PT ;  /* 0x0000000502007c0c */ /* 0x000fe2000bf06270 */
[----:B------:R-:W-:-:S12]  /*0810*/  BSSY.RECONVERGENT B2, `(.L_x_39) ;  /* 0x0000015000027945 */ /* 0x000fd80003800200 */
        /* <DEDUP_REMOVED lines=18> */
.L_x_42:
[----:B------:R-:W-:Y:S05]  /*0940*/  BSYNC.RECONVERGENT B3 ;  /* 0x0000000000037941 */ /* 0x000fea0003800200 */
.L_x_41:
[----:B------:R-:W-:-:S07]  /*0950*/  FADD R8, R8, R3 ;  /* 0x0000000308087221 */ /* 0x000fce0000000000 */
.L_x_40:
[----:B------:R-:W-:Y:S05]  /*0960*/  BSYNC.RECONVERGENT B2 ;  /* 0x0000000000027941 */ /* 0x000fea0003800200 */
.L_x_39:
        /* <DEDUP_REMOVED lines=20> */
.L_x_46:
[----:B------:R-:W-:Y:S05]  /*0ab0*/  BSYNC.RECONVERGENT B3 ;  /* 0x0000000000037941 */ /* 0x000fea0003800200 */
.L_x_45:
[----:B------:R-:W-:-:S07]  /*0ac0*/  FADD R8, R8, R3 ;  /* 0x0000000308087221 */ /* 0x000fce0000000000 */
.L_x_44:
[----:B------:R-:W-:Y:S05]  /*0ad0*/  BSYNC.RECONVERGENT B2 ;  /* 0x0000000000027941 */ /* 0x000fea0003800200 */
.L_x_43:
        /* <DEDUP_REMOVED lines=20> */
.L_x_50:
[----:B------:R-:W-:Y:S05]  /*0c20*/  BSYNC.RECONVERGENT B3 ;  /* 0x0000000000037941 */ /* 0x000fea0003800200 */
.L_x_49:
[----:B------:R-:W-:-:S07]  /*0c30*/  FADD R8, R8, R3 ;  /* 0x0000000308087221 */ /* 0x000fce0000000000 */
.L_x_48:
[----:B------:R-:W-:Y:S05]  /*0c40*/  BSYNC.RECONVERGENT B2 ;  /* 0x0000000000027941 */ /* 0x000fea0003800200 */
.L_x_47:
[----:B------:R-:W-:Y:S01]  /*0c50*/  IADD3 R9, PT, PT, R9, 0x8, RZ ;  /* 0x0000000809097810 */ /* 0x000fe20007ffe0ff */
[----:B------:R-:W-:Y:S06]  /*0c60*/  BRA.U UP0, `(.L_x_51) ;  /* 0xfffffff500147547 */ /* 0x000fec000b83ffff */
[----:B----4-:R-:W0:Y:S02]  /*0c70*/  LDC.64 R4, c[0x0][0x390] ;  /* 0x0000e400ff047b82 */ /* 0x010e240000000a00 */
[----:B0-----:R-:W-:-:S05]  /*0c80*/  IMAD.WIDE R2, R2, 0x4, R4 ;  /* 0x0000000402027825 */ /* 0x001fca00078e0204 */
[----:B------:R-:W-:Y:S01]  /*0c90*/  STG.E desc[UR6][R2.64], R8 ;  /* 0x0000000802007986 */ /* 0x000fe2000c101906 */
[----:B------:R-:W-:Y:S05]  /*0ca0*/  EXIT ;  /* 0x000000000000794d */ /* 0x000fea0003800000 */
        .weak           $__internal_0_$__cuda_sm3x_div_rn_noftz_f32_slowpath
        .type           $__internal_0_$__cuda_sm3x_div_rn_noftz_f32_slowpath,@function
        .size           $__internal_0_$__cuda_sm3x_div_rn_noftz_f32_slowpath,(.L_x_68 - $__internal_0_$__cuda_sm3x_div_rn_noftz_f32_slowpath)
$__internal_0_$__cuda_sm3x_div_rn_noftz_f32_slowpath:
[----:B------:R-:W-:Y:S01]  /*0cb0*/  SHF.R.U32.HI R12, RZ, 0x17, R3 ;  /* 0x00000017ff0c7819 */ /* 0x000fe20000011603 */
[----:B------:R-:W-:Y:S01]  /*0cc0*/  BSSY.RECONVERGENT B0, `(.L_x_52) ;  /* 0x0000062000007945 */ /* 0x000fe20003800200 */
[----:B------:R-:W-:Y:S02]  /*0cd0*/  SHF.R.U32.HI R11, RZ, 0x17, R0 ;  /* 0x00000017ff0b7819 */ /* 0x000fe40000011600 */
[----:B------:R-:W-:Y:S02]  /*0ce0*/  LOP3.LUT R12, R12, 0xff, RZ, 0xc0, !PT ;  /* 0x000000ff0c0c7812 */ /* 0x000fe400078ec0ff */
[----:B------:R-:W-:Y:S02]  /*0cf0*/  LOP3.LUT R16, R11, 0xff, RZ, 0xc0, !PT ;  /* 0x000000ff0b107812 */ /* 0x000fe400078ec0ff */
[----:B------:R-:W-:-:S03]  /*0d00*/  IADD3 R14, PT, PT, R12, -0x1, RZ ;  /* 0xffffffff0c0e7810 */ /* 0x000fc60007ffe0ff */
[----:B------:R-:W-:Y:S01]  /*0d10*/  VIADD R13, R16, 0xffffffff ;  /* 0xffffffff100d7836 */ /* 0x000fe20000000000 */
[----:B------:R-:W-:-:S04]  /*0d20*/  ISETP.GT.U32.AND P0, PT, R14, 0xfd, PT ;  /* 0x000000fd0e00780c */ /* 0x000fc80003f04070 */
[----:B------:R-:W-:-:S13]  /*0d30*/  ISETP.GT.U32.OR P0, PT, R13, 0xfd, P0 ;  /* 0x000000fd0d00780c */ /* 0x000fda0000704470 */
[----:B------:R-:W-:Y:S01]  /*0d40*/  @!P0 MOV R11, RZ ;  /* 0x000000ff000b8202 */ /* 0x000fe20000000f00 */
[----:B------:R-:W-:Y:S06]  /*0d50*/  @!P0 BRA `(.L_x_53) ;  /* 0x00000000005c8947 */ /* 0x000fec0003800000 */
[----:B------:R-:W-:Y:S02]  /*0d60*/  FSETP.GTU.FTZ.AND P0, PT, |R0|, +INF , PT ;  /* 0x7f8000000000780b */ /* 0x000fe40003f1c200 */
[----:B------:R-:W-:-:S04]  /*0d70*/  FSETP.GTU.FTZ.AND P1, PT, |R3|, +INF , PT ;  /* 0x7f8000000300780b */ /* 0x000fc80003f3c200 */
[----:B------:R-:W-:-:S13]  /*0d80*/  PLOP3.LUT P0, PT, P0, P1, PT, 0xf8, 0x8f ;  /* 0x00000000008f781c */ /* 0x000fda0000703f70 */
[----:B------:R-:W-:Y:S05]  /*0d90*/  @P0 BRA `(.L_x_54) ;  /* 0x00000004004c0947 */ /* 0x000fea0003800000 */
[----:B------:R-:W-:-:S13]  /*0da0*/  LOP3.LUT P0, RZ, R3, 0x7fffffff, R0, 0xc8, !PT ;  /* 0x7fffffff03ff7812 */ /* 0x000fda000780c800 */
[----:B------:R-:W-:Y:S05]  /*0db0*/  @!P0 BRA `(.L_x_55) ;  /* 0x00000004003c8947 */ /* 0x000fea0003800000 */
[C---:B------:R-:W-:Y:S02]  /*0dc0*/  FSETP.NEU.FTZ.AND P2, PT, |R0|.reuse, +INF , PT ;  /* 0x7f8000000000780b */ /* 0x040fe40003f5d200 */
[----:B------:R-:W-:Y:S02]  /*0dd0*/  FSETP.NEU.FTZ.AND P1, PT, |R3|, +INF , PT ;  /* 0x7f8000000300780b */ /* 0x000fe40003f3d200 */
[----:B------:R-:W-:-:S11]  /*0de0*/  FSETP.NEU.FTZ.AND P0, PT, |R0|, +INF , PT ;  /* 0x7f8000000000780b */ /* 0x000fd60003f1d200 */
[----:B------:R-:W-:Y:S05]  /*0df0*/  @!P1 BRA !P2, `(.L_x_55) ;  /* 0x00000004002c9947 */ /* 0x000fea0005000000 */
[----:B------:R-:W-:-:S04]  /*0e00*/  LOP3.LUT P2, RZ, R0, 0x7fffffff, RZ, 0xc0, !PT ;  /* 0x7fffffff00ff7812 */ /* 0x000fc8000784c0ff */
[----:B------:R-:W-:-:S13]  /*0e10*/  PLOP3.LUT P1, PT, P1, P2, PT, 0x2f, 0xf2 ;  /* 0x0000000000f2781c */ /* 0x000fda0000f24577 */
[----:B------:R-:W-:Y:S05]  /*0e20*/  @P1 BRA `(.L_x_56) ;  /* 0x0000000400181947 */ /* 0x000fea0003800000 */
[----:B------:R-:W-:-:S04]  /*0e30*/  LOP3.LUT P1, RZ, R3, 0x7fffffff, RZ, 0xc0, !PT ;  /* 0x7fffffff03ff7812 */ /* 0x000fc8000782c0ff */
[----:B------:R-:W-:-:S13]  /*0e40*/  PLOP3.LUT P0, PT, P0, P1, PT, 0x2f, 0xf2 ;  /* 0x0000000000f2781c */ /* 0x000fda0000702577 */
[----:B------:R-:W-:Y:S05]  /*0e50*/  @P0 BRA `(.L_x_57) ;  /* 0x0000000400000947 */ /* 0x000fea0003800000 */
[----:B------:R-:W-:Y:S02]  /*0e60*/  ISETP.GE.AND P0, PT, R13, RZ, PT ;  /* 0x000000ff0d00720c */ /* 0x000fe40003f06270 */
[----:B------:R-:W-:-:S11]  /*0e70*/  ISETP.GE.AND P1, PT, R14, RZ, PT ;  /* 0x000000ff0e00720c */ /* 0x000fd60003f26270 */
[----:B------:R-:W-:Y:S01]  /*0e80*/  @P0 MOV R11, RZ ;  /* 0x000000ff000b0202 */ /* 0x000fe20000000f00 */
[----:B------:R-:W-:Y:S01]  /*0e90*/  @!P0 FFMA R0, R0, 1.84467440737095516160e+19, RZ ;  /* 0x5f80000000008823 */ /* 0x000fe200000000ff */
[----:B------:R-:W-:Y:S01]  /*0ea0*/  @!P0 MOV R11, 0xffffffc0 ;  /* 0xffffffc0000b8802 */ /* 0x000fe20000000f00 */
[----:B------:R-:W-:-:S04]  /*0eb0*/  @!P1 FFMA R3, R3, 1.84467440737095516160e+19, RZ ;  /* 0x5f80000003039823 */ /* 0x000fc800000000ff */
[----:B------:R-:W-:-:S07]  /*0ec0*/  @!P1 VIADD R11, R11, 0x40 ;  /* 0x000000400b0b9836 */ /* 0x000fce0000000000 */
.L_x_53:
[----:B------:R-:W-:Y:S01]  /*0ed0*/  LEA R14, R12, 0xc0800000, 0x17 ;  /* 0xc08000000c0e7811 */ /* 0x000fe200078eb8ff */
[----:B------:R-:W-:Y:S03]  /*0ee0*/  BSSY.RECONVERGENT B1, `(.L_x_58) ;  /* 0x0000036000017945 */ /* 0x000fe60003800200 */
[----:B------:R-:W-:Y:S02]  /*0ef0*/  IADD3 R14, PT, PT, -R14, R3, RZ ;  /* 0x000000030e0e7210 */ /* 0x000fe40007ffe1ff */
[----:B------:R-:W-:Y:S02]  /*0f00*/  IADD3 R3, PT, PT, R16, -0x7f, RZ ;  /* 0xffffff8110037810 */ /* 0x000fe40007ffe0ff */
[----:B------:R-:W0:Y:S01]  /*0f10*/  MUFU.RCP R13, R14 ;  /* 0x0000000e000d7308 */ /* 0x000e220000001000 */
[----:B------:R-:W-:Y:S01]  /*0f20*/  FADD.FTZ R15, -R14, -RZ ;  /* 0x800000ff0e0f7221 */ /* 0x000fe20000010100 */
[C---:B------:R-:W-:Y:S01]  /*0f30*/  IADD3 R12, PT, PT, R3.reuse, 0x7f, -R12 ;  /* 0x0000007f030c7810 */ /* 0x040fe20007ffe80c */
[----:B------:R-:W-:-:S03]  /*0f40*/  IMAD R0, R3, -0x800000, R0 ;  /* 0xff80000003007824 */ /* 0x000fc600078e0200 */
[----:B------:R-:W-:Y:S01]  /*0f50*/  IADD3 R12, PT, PT, R12, R11, RZ ;  /* 0x0000000b0c0c7210 */ /* 0x000fe20007ffe0ff */
[----:B0-----:R-:W-:-:S04]  /*0f60*/  FFMA R16, R13, R15, 1 ;  /* 0x3f8000000d107423 */ /* 0x001fc8000000000f */
[----:B------:R-:W-:-:S04]  /*0f70*/  FFMA R18, R13, R16, R13 ;  /* 0x000000100d127223 */ /* 0x000fc8000000000d */
[----:B------:R-:W-:-:S04]  /*0f80*/  FFMA R13, R0, R18, RZ ;  /* 0x00000012000d7223 */ /* 0x000fc800000000ff */
[----:B------:R-:W-:-:S04]  /*0f90*/  FFMA R16, R15, R13, R0 ;  /* 0x0000000d0f107223 */ /* 0x000fc80000000000 */
[----:B------:R-:W-:-:S04]  /*0fa0*/  FFMA R13, R18, R16, R13 ;  /* 0x00000010120d7223 */ /* 0x000fc8000000000d */
[----:B------:R-:W-:-:S04]  /*0fb0*/  FFMA R16, R15, R13, R0 ;  /* 0x0000000d0f107223 */ /* 0x000fc80000000000 */
[----:B------:R-:W-:-:S05]  /*0fc0*/  FFMA R0, R18, R16, R13 ;  /* 0x0000001012007223 */ /* 0x000fca000000000d */
[----:B------:R-:W-:-:S04]  /*0fd0*/  SHF.R.U32.HI R3, RZ, 0x17, R0 ;  /* 0x00000017ff037819 */ /* 0x000fc80000011600 */
[----:B------:R-:W-:-:S05]  /*0fe0*/  LOP3.LUT R3, R3, 0xff, RZ, 0xc0, !PT ;  /* 0x000000ff03037812 */ /* 0x000fca00078ec0ff */
[----:B------:R-:W-:-:S05]  /*0ff0*/  IMAD.IADD R15, R3, 0x1, R12 ;  /* 0x00000001030f7824 */ /* 0x000fca00078e020c */
[----:B------:R-:W-:-:S04]  /*1000*/  IADD3 R3, PT, PT, R15, -0x1, RZ ;  /* 0xffffffff0f037810 */ /* 0x000fc80007ffe0ff */
[----:B------:R-:W-:-:S13]  /*1010*/  ISETP.GE.U32.AND P0, PT, R3, 0xfe, PT ;  /* 0x000000fe0300780c */ /* 0x000fda0003f06070 */
[----:B------:R-:W-:Y:S05]  /*1020*/  @!P0 BRA `(.L_x_59) ;  /* 0x0000000000808947 */ /* 0x000fea0003800000 */
[----:B------:R-:W-:-:S13]  /*1030*/  ISETP.GT.AND P0, PT, R15, 0xfe, PT ;  /* 0x000000fe0f00780c */ /* 0x000fda0003f04270 */
[----:B------:R-:W-:Y:S05]  /*1040*/  @P0 BRA `(.L_x_60) ;  /* 0x00000000006c0947 */ /* 0x000fea0003800000 */
[----:B------:R-:W-:-:S13]  /*1050*/  ISETP.GE.AND P0, PT, R15, 0x1, PT ;  /* 0x000000010f00780c */ /* 0x000fda0003f06270 */
[----:B------:R-:W-:Y:S05]  /*1060*/  @P0 BRA `(.L_x_61) ;  /* 0x0000000000740947 */ /* 0x000fea0003800000 */
[----:B------:R-:W-:Y:S02]  /*1070*/  ISETP.GE.AND P0, PT, R15, -0x18, PT ;  /* 0xffffffe80f00780c */ /* 0x000fe40003f06270 */
[----:B------:R-:W-:-:S11]  /*1080*/  LOP3.LUT R0, R0, 0x80000000, RZ, 0xc0, !PT ;  /* 0x8000000000007812 */ /* 0x000fd600078ec0ff */
[----:B------:R-:W-:Y:S05]  /*1090*/  @!P0 BRA `(.L_x_61) ;  /* 0x0000000000688947 */ /* 0x000fea0003800000 */
[CCC-:B------:R-:W-:Y:S01]  /*10a0*/  FFMA.RZ R3, R18.reuse, R16.reuse, R13.reuse ;  /* 0x0000001012037223 */ /* 0x1c0fe2000000c00d */
[C---:B------:R-:W-:Y:S01]  /*10b0*/  IADD3 R14, PT, PT, R15.reuse, 0x20, RZ ;  /* 0x000000200f0e7810 */ /* 0x040fe20007ffe0ff */
[CCC-:B------:R-:W-:Y:S01]  /*10c0*/  FFMA.RM R12, R18.reuse, R16.reuse, R13.reuse ;  /* 0x00000010120c7223 */ /* 0x1c0fe2000000400d */
[----:B------:R-:W-:Y:S02]  /*10d0*/  ISETP.NE.AND P2, PT, R15, RZ, PT ;  /* 0x000000ff0f00720c */ /* 0x000fe40003f45270 */
[----:B------:R-:W-:Y:S01]  /*10e0*/  LOP3.LUT R11, R3, 0x7fffff, RZ, 0xc0, !PT ;  /* 0x007fffff030b7812 */ /* 0x000fe200078ec0ff */
[----:B------:R-:W-:Y:S01]  /*10f0*/  FFMA.RP R3, R18, R16, R13 ;  /* 0x0000001012037223 */ /* 0x000fe2000000800d */
[----:B------:R-:W-:Y:S02]  /*1100*/  ISETP.NE.AND P1, PT, R15, RZ, PT ;  /* 0x000000ff0f00720c */ /* 0x000fe40003f25270 */
[----:B------:R-:W-:Y:S02]  /*1110*/  LOP3.LUT R11, R11, 0x800000, RZ, 0xfc, !PT ;  /* 0x008000000b0b7812 */ /* 0x000fe400078efcff */
[----:B------:R-:W-:-:S02]  /*1120*/  IADD3 R13, PT, PT, -R15, RZ, RZ ;  /* 0x000000ff0f0d7210 */ /* 0x000fc40007ffe1ff */
[----:B------:R-:W-:Y:S02]  /*1130*/  SHF.L.U32 R14, R11, R14, RZ ;  /* 0x0000000e0b0e7219 */ /* 0x000fe400000006ff */
[----:B------:R-:W-:Y:S02]  /*1140*/  FSETP.NEU.FTZ.AND P0, PT, R3, R12, PT ;  /* 0x0000000c0300720b */ /* 0x000fe40003f1d000 */
[----:B------:R-:W-:Y:S02]  /*1150*/  SEL R12, R13, RZ, P2 ;  /* 0x000000ff0d0c7207 */ /* 0x000fe40001000000 */
[----:B------:R-:W-:Y:S02]  /*1160*/  ISETP.NE.AND P1, PT, R14, RZ, P1 ;  /* 0x000000ff0e00720c */ /* 0x000fe40000f25270 */
[----:B------:R-:W-:Y:S02]  /*1170*/  SHF.R.U32.HI R12, RZ, R12, R11 ;  /* 0x0000000cff0c7219 */ /* 0x000fe4000001160b */
[----:B------:R-:W-:-:S02]  /*1180*/  PLOP3.LUT P0, PT, P0, P1, PT, 0xf8, 0x8f ;  /* 0x00000000008f781c */ /* 0x000fc40000703f70 */
[----:B------:R-:W-:Y:S02]  /*1190*/  SHF.R.U32.HI R14, RZ, 0x1, R12 ;  /* 0x00000001ff0e7819 */ /* 0x000fe4000001160c */
[----:B------:R-:W-:-:S04]  /*11a0*/  SEL R3, RZ, 0x1, !P0 ;  /* 0x00000001ff037807 */ /* 0x000fc80004000000 */
[----:B------:R-:W-:-:S04]  /*11b0*/  LOP3.LUT R3, R3, 0x1, R14, 0xf8, !PT ;  /* 0x0000000103037812 */ /* 0x000fc800078ef80e */
[----:B------:R-:W-:-:S05]  /*11c0*/  LOP3.LUT R3, R3, R12, RZ, 0xc0, !PT ;  /* 0x0000000c03037212 */ /* 0x000fca00078ec0ff */
[----:B------:R-:W-:-:S05]  /*11d0*/  IMAD.IADD R3, R14, 0x1, R3 ;  /* 0x000000010e037824 */ /* 0x000fca00078e0203 */
[----:B------:R-:W-:Y:S01]  /*11e0*/  LOP3.LUT R0, R3, R0, RZ, 0xfc, !PT ;  /* 0x0000000003007212 */ /* 0x000fe200078efcff */
[----:B------:R-:W-:Y:S06]  /*11f0*/  BRA `(.L_x_61) ;  /* 0x0000000000107947 */ /* 0x000fec0003800000 */
.L_x_60:
[----:B------:R-:W-:-:S04]  /*1200*/  LOP3.LUT R0, R0, 0x80000000, RZ, 0xc0, !PT ;  /* 0x8000000000007812 */ /* 0x000fc800078ec0ff */
[----:B------:R-:W-:Y:S01]  /*1210*/  LOP3.LUT R0, R0, 0x7f800000, RZ, 0xfc, !PT ;  /* 0x7f80000000007812 */ /* 0x000fe200078efcff */
[----:B------:R-:W-:Y:S06]  /*1220*/  BRA `(.L_x_61) ;  /* 0x0000000000047947 */ /* 0x000fec0003800000 */
.L_x_59:
[----:B------:R-:W-:-:S07]  /*1230*/  LEA R0, R12, R0, 0x17 ;  /* 0x000000000c007211 */ /* 0x000fce00078eb8ff */
.L_x_61:
[----:B------:R-:W-:Y:S05]  /*1240*/  BSYNC.RECONVERGENT B1 ;  /* 0x0000000000017941 */ /* 0x000fea0003800200 */
.L_x_58:
[----:B------:R-:W-:Y:S05]  /*1250*/  BRA `(.L_x_62) ;  /* 0x0000000000207947 */ /* 0x000fea0003800000 */
.L_x_57:
[----:B------:R-:W-:-:S04]  /*1260*/  LOP3.LUT R0, R3, 0x80000000, R0, 0x48, !PT ;  /* 0x8000000003007812 */ /* 0x000fc800078e4800 */
[----:B------:R-:W-:Y:S01]  /*1270*/  LOP3.LUT R0, R0, 0x7f800000, RZ, 0xfc, !PT ;  /* 0x7f80000000007812 */ /* 0x000fe200078efcff */
[----:B------:R-:W-:Y:S06]  /*1280*/  BRA `(.L_x_62) ;  /* 0x0000000000147947 */ /* 0x000fec0003800000 */
.L_x_56:
[----:B------:R-:W-:Y:S01]  /*1290*/  LOP3.LUT R0, R3, 0x80000000, R0, 0x48, !PT ;  /* 0x8000000003007812 */ /* 0x000fe200078e4800 */
[----:B------:R-:W-:Y:S06]  /*12a0*/  BRA `(.L_x_62) ;  /* 0x00000000000c7947 */ /* 0x000fec0003800000 */
.L_x_55:
[----:B------:R-:W0:Y:S01]  /*12b0*/  MUFU.RSQ R0, -QNAN ;  /* 0xffc0000000007908 */ /* 0x000e220000001400 */
[----:B------:R-:W-:Y:S05]  /*12c0*/  BRA `(.L_x_62) ;  /* 0x0000000000047947 */ /* 0x000fea0003800000 */
.L_x_54:
[----:B------:R-:W-:-:S07]  /*12d0*/  FADD.FTZ R0, R0, R3 ;  /* 0x0000000300007221 */ /* 0x000fce0000010000 */
.L_x_62:
[----:B------:R-:W-:Y:S05]  /*12e0*/  BSYNC.RECONVERGENT B0 ;  /* 0x0000000000007941 */ /* 0x000fea0003800200 */
.L_x_52:
[----:B------:R-:W-:Y:S01]  /*12f0*/  HFMA2 R11, -RZ, RZ, 0, 0 ;  /* 0x00000000ff0b7431 */ /* 0x000fe200000001ff */
[----:B0-----:R-:W-:-:S03]  /*1300*/  MOV R3, R0 ;  /* 0x0000000000037202 */ /* 0x001fc60000000f00 */
[----:B------:R-:W-:Y:S05]  /*1310*/  RET.REL.NODEC R10 `(_Z3divPKfS0_Pfi) ;  /* 0xffffffec0a387950 */ /* 0x000fea0003c3ffff */
.L_x_63:
        /* <DEDUP_REMOVED lines=14> */
.L_x_68:


//--------------------- .text._Z3mulPKfS0_Pfi     --------------------------
	.section	.text._Z3mulPKfS0_Pfi,"ax",@progbits
	.align	128
        .global         _Z3mulPKfS0_Pfi
        .type           _Z3mulPKfS0_Pfi,@function
        .size           _Z3mulPKfS0_Pfi,(.L_x_72 - _Z3mulPKfS0_Pfi)
        .other          _Z3mulPKfS0_Pfi,@"STO_CUDA_ENTRY STV_DEFAULT"
_Z3mulPKfS0_Pfi:
.text._Z3mulPKfS0_Pfi:
[----:B------:R-:W-:Y:S01]  /*0000*/  LDC R1, c[0x0][0x37c] ;  /* 0x0000df00ff017b82 */ /* 0x000fe20000000800 */
[----:B------:R-:W0:Y:S01]  /*0010*/  S2R R0, SR_CTAID.X ;  /* 0x0000000000007919 */ /* 0x000e220000002500 */
[----:B------:R-:W0:Y:S01]  /*0020*/  LDCU UR4, c[0x0][0x360] ;  /* 0x00006c00ff0477ac */ /* 0x000e220008000800 */
[----:B------:R-:W-:Y:S01]  /*0030*/  HFMA2 R2, -RZ, RZ, 0, 0 ;  /* 0x00000000ff027431 */ /* 0x000fe200000001ff */
[----:B------:R-:W0:Y:S01]  /*0040*/  S2R R3, SR_TID.X ;  /* 0x0000000000037919 */ /* 0x000e220000002100 */
[----:B------:R-:W1:Y:S01]  /*0050*/  LDCU UR5, c[0x0][0x398] ;  /* 0x00007300ff0577ac */ /* 0x000e620008000800 */
[----:B------:R-:W2:Y:S01]  /*0060*/  LDCU UR8, c[0x0][0x398] ;  /* 0x00007300ff0877ac */ /* 0x000ea20008000800 */
[----:B------:R-:W3:Y:S01]  /*0070*/  LDCU.64 UR6, c[0x0][0x358] ;  /* 0x00006b00ff0677ac */ /* 0x000ee20008000a00 */
[----:B0-----:R-:W-:Y:S01]  /*0080*/  IMAD R0, R0, UR4, R3 ;  /* 0x0000000400007c24 */ /* 0x001fe2000f8e0203 */
[----:B------:R-:W-:-:S04]  /*0090*/  UMOV UR4, 0xf ;  /* 0x0000000f00047882 */ /* 0x000fc80000000000 */
[C---:B-1----:R-:W-:Y:S02]  /*00a0*/  ISETP.GE.AND P0, PT, R0.reuse, UR5, PT ;  /* 0x0000000500007c0c */ /* 0x042fe4000bf06270 */
[C---:B--2---:R-:W-:Y:S02]  /*00b0*/  ISETP.GE.AND P1, PT, R0.reuse, UR8, PT ;  /* 0x0000000800007c0c */ /* 0x044fe4000bf26270 */
[----:B---3--:R-:W-:-:S11]  /*00c0*/  IADD3 R4, PT, PT, R0, 0x7, RZ ;  /* 0x0000000700047810 */ /* 0x008fd60007ffe0ff */
.L_x_64:
[----:B------:R-:W0:Y:S01]  /*00d0*/  LDC.64 R6, c[0x0][0x380] ;  /* 0x0000e000ff067b82 */ /* 0x000e220000000a00 */
[----:B------:R-:W-:-:S07]  /*00e0*/  @!P0 IADD3 R3, PT, PT, R4, -0x7, RZ ;  /* 0xfffffff904038810 */ /* 0x000fce0007ffe0ff */
[----:B------:R-:W1:Y:S08]  /*00f0*/  LDC.64 R8, c[0x0][0x388] ;  /* 0x0000e200ff087b82 */ /* 0x000e700000000a00 */
[----:B------:R-:W2:Y:S01]  /*0100*/  LDC.64 R26, c[0x0][0x380] ;  /* 0x0000e000ff1a7b82 */ /* 0x000ea20000000a00 */
[----:B0-----:R-:W-:-:S07]  /*0110*/  @!P0 IMAD.WIDE.U32 R6, R3, 0x4, R6 ;  /* 0x0000000403068825 */ /* 0x001fce00078e0006 */
[----:B------:R-:W0:Y:S01]  /*0120*/  LDC.64 R28, c[0x0][0x388] ;  /* 0x0000e200ff1c7b82 */ /* 0x000e220000000a00 */
[----:B------:R-:W3:Y:S01]  /*0130*/  @!P0 LDG.E R7, desc[UR6][R6.64] ;  /* 0x0000000606078981 */ /* 0x000ee2000c1e1900 */
[----:B-1----:R-:W-:-:S06]  /*0140*/  @!P0 IMAD.WIDE.U32 R8, R3, 0x4, R8 ;  /* 0x0000000403088825 */ /* 0x002fcc00078e0008 */
[----:B------:R-:W1:Y:S01]  /*0150*/  LDC.64 R24, c[0x0][0x380] ;  /* 0x0000e000ff187b82 */ /* 0x000e620000000a00 */
[----:B------:R-:W3:Y:S07]  /*0160*/  @!P0 LDG.E R8, desc[UR6][R8.64] ;  /* 0x0000000608088981 */ /* 0x000eee000c1e1900 */
[----:B------:R-:W4:Y:S08]  /*0170*/  LDC.64 R20, c[0x0][0x388] ;  /* 0x0000e200ff147b82 */ /* 0x000f300000000a00 */
[----:B------:R-:W5:Y:S08]  /*0180*/  LDC.64 R14, c[0x0][0x380] ;  /* 0x0000e000ff0e7b82 */ /* 0x000f700000000a00 */
[----:B------:R-:W5:Y:S08]  /*0190*/  LDC.64 R18, c[0x0][0x388] ;  /* 0x0000e200ff127b82 */ /* 0x000f700000000a00 */
[----:B------:R-:W5:Y:S08]  /*01a0*/  LDC.64 R12, c[0x0][0x380] ;  /* 0x0000e000ff0c7b82 */ /* 0x000f700000000a00 */
[----:B------:R-:W5:Y:S01]  /*01b0*/  LDC.64 R10, c[0x0][0x388] ;  /* 0x0000e200ff0a7b82 */ /* 0x000f620000000a00 */
[----:B---3--:R-:W-:Y:S01]  /*01c0*/  @!P0 FFMA R2, R7, R8, R2 ;  /* 0x0000000807028223 */ /* 0x008fe20000000002 */
[----:B------:R-:W-:-:S06]  /*01d0*/  PLOP3.LUT P0, PT, P1, PT, PT, 0x80, 0x8 ;  /* 0x000000000008781c */ /* 0x000fcc0000f0f070 */
[----:B------:R-:W3:Y:S08]  /*01e0*/  LDC.64 R6, c[0x0][0x388] ;  /* 0x0000e200ff067b82 */ /* 0x000ef00000000a00 */
[----:B------:R-:W3:Y:S01]  /*01f0*/  LDC.64 R8, c[0x0][0x380] ;  /* 0x0000e000ff087b82 */ /* 0x000ee20000000a00 */
[C---:B------:R-:W-:Y:S02]  /*0200*/  @!P0 IADD3 R5, PT, PT, R4.reuse, -0x6, RZ ;  /* 0xfffffffa04058810 */ /* 0x040fe40007ffe0ff */
[----:B------:R-:W-:-:S03]  /*0210*/  @!P0 IADD3 R3, PT, PT, R4, -0x5, RZ ;  /* 0xfffffffb04038810 */ /* 0x000fc60007ffe0ff */
[----:B--2---:R-:W-:Y:S01]  /*0220*/  @!P0 IMAD.WIDE.U32 R26, R5, 0x4, R26 ;  /* 0x00000004051a8825 */ /* 0x004fe200078e001a */
[----:B------:R-:W-:-:S03]  /*0230*/  @!P0 IADD3 R22, PT, PT, R4, -0x4, RZ ;  /* 0xfffffffc04168810 */ /* 0x000fc60007ffe0ff */
[----:B0-----:R-:W-:Y:S01]  /*0240*/  @!P0 IMAD.WIDE.U32 R28, R5, 0x4, R28 ;  /* 0x00000004051c8825 */ /* 0x001fe200078e001c */
[----:B------:R-:W-:Y:S01]  /*0250*/  @!P0 IADD3 R23, PT, PT, R4, -0x3, RZ ;  /* 0xfffffffd04178810 */ /* 0x000fe20007ffe0ff */
[----:B------:R3:W2:Y:S02]  /*0260*/  @!P0 LDG.E R17, desc[UR6][R26.64] ;  /* 0x000000061a118981 */ /* 0x0006a4000c1e1900 */
[----:B-1----:R-:W-:-:S04]  /*0270*/  @!P0 IMAD.WIDE.U32 R24, R3, 0x4, R24 ;  /* 0x0000000403188825 */ /* 0x002fc800078e0018 */
[----:B----4-:R-:W-:Y:S01]  /*0280*/  @!P0 IMAD.WIDE.U32 R20, R3, 0x4, R20 ;  /* 0x0000000403148825 */ /* 0x010fe200078e0014 */
[----:B------:R-:W4:Y:S04]  /*0290*/  @!P0 LDG.E R5, desc[UR6][R24.64] ;  /* 0x0000000618058981 */ /* 0x000f28000c1e1900 */
[----:B------:R-:W2:Y:S01]  /*02a0*/  @!P0 LDG.E R3, desc[UR6][R28.64] ;  /* 0x000000061c038981 */ /* 0x000ea2000c1e1900 */
[----:B-----5:R-:W-:-:S03]  /*02b0*/  @!P0 IMAD.WIDE.U32 R14, R22, 0x4, R14 ;  /* 0x00000004160e8825 */ /* 0x020fc600078e000e */
[----:B------:R0:W4:Y:S01]  /*02c0*/  @!P0 LDG.E R16, desc[UR6][R20.64] ;  /* 0x0000000614108981 */ /* 0x000122000c1e1900 */
[----:B------:R-:W-:-:S03]  /*02d0*/  @!P0 IMAD.WIDE.U32 R18, R22, 0x4, R18 ;  /* 0x0000000416128825 */ /* 0x000fc600078e0012 */
[----:B------:R-:W5:Y:S01]  /*02e0*/  @!P0 LDG.E R15, desc[UR6][R14.64] ;  /* 0x000000060e0f8981 */ /* 0x000f62000c1e1900 */
[C---:B---3--:R-:W-:Y:S01]  /*02f0*/  @!P0 IMAD.WIDE.U32 R26, R23.reuse, 0x4, R6 ;  /* 0x00000004171a8825 */ /* 0x048fe200078e0006 */
[----:B------:R-:W-:Y:S02]  /*0300*/  @!P0 IADD3 R7, PT, PT, R4, -0x2, RZ ;  /* 0xfffffffe04078810 */ /* 0x000fe40007ffe0ff */
[----:B------:R-:W5:Y:S01]  /*0310*/  @!P0 LDG.E R18, desc[UR6][R18.64] ;  /* 0x0000000612128981 */ /* 0x000f62000c1e1900 */
[----:B------:R-:W-:Y:S01]  /*0320*/  @!P0 IMAD.WIDE.U32 R12, R23, 0x4, R12 ;  /* 0x00000004170c8825 */ /* 0x000fe200078e000c */
[----:B0-----:R-:W0:Y:S02]  /*0330*/  LDC.64 R20, c[0x0][0x380] ;  /* 0x0000e000ff147b82 */ /* 0x001e240000000a00 */
[----:B------:R-:W3:Y:S01]  /*0340*/  @!P0 LDG.E R28, desc[UR6][R26.64] ;  /* 0x000000061a1c8981 */ /* 0x000ee2000c1e1900 */
[----:B------:R-:W-:-:S03]  /*0350*/  @!P0 IMAD.WIDE.U32 R24, R7, 0x4, R8 ;  /* 0x0000000407188825 */ /* 0x000fc600078e0008 */
[----:B------:R1:W3:Y:S01]  /*0360*/  @!P0 LDG.E R29, desc[UR6][R12.64] ;  /* 0x000000060c1d8981 */ /* 0x0002e2000c1e1900 */
[----:B------:R-:W-:Y:S01]  /*0370*/  @!P0 IMAD.WIDE.U32 R10, R7, 0x4, R10 ;  /* 0x00000004070a8825 */ /* 0x000fe200078e000a */
[----:B------:R-:W0:Y:S02]  /*0380*/  LDC.64 R8, c[0x0][0x380] ;  /* 0x0000e000ff087b82 */ /* 0x000e240000000a00 */
[----:B------:R-:W3:Y:S04]  /*0390*/  @!P0 LDG.E R25, desc[UR6][R24.64] ;  /* 0x0000000618198981 */ /* 0x000ee8000c1e1900 */
[----:B------:R1:W3:Y:S02]  /*03a0*/  @!P0 LDG.E R14, desc[UR6][R10.64] ;  /* 0x000000060a0e8981 */ /* 0x0002e4000c1e1900 */
[----:B------:R-:W3:Y:S08]  /*03b0*/  LDC.64 R22, c[0x0][0x388] ;  /* 0x0000e200ff167b82 */ /* 0x000ef00000000a00 */
[----:B-1----:R-:W1:Y:S08]  /*03c0*/  LDC.64 R12, c[0x0][0x388] ;  /* 0x0000e200ff0c7b82 */ /* 0x002e700000000a00 */
[----:B------:R-:W1:Y:S08]  /*03d0*/  LDC.64 R6, c[0x0][0x380] ;  /* 0x0000e000ff067b82 */ /* 0x000e700000000a00 */
[----:B------:R-:W0:Y:S08]  /*03e0*/  LDC.64 R26, c[0x0][0x388] ;  /* 0x0000e200ff1a7b82 */ /* 0x000e300000000a00 */
[----:B------:R-:W1:Y:S01]  /*03f0*/  LDC.64 R10, c[0x0][0x380] ;  /* 0x0000e000ff0a7b82 */ /* 0x000e620000000a00 */
[----:B0-----:R-:W-:-:S05]  /*0400*/  @!P0 IMAD.WIDE.U32 R26, R4, 0x4, R26 ;  /* 0x00000004041a8825 */ /* 0x001fca00078e001a */
[----:B------:R0:W3:Y:S02]  /*0410*/  @!P0 LDG.E R24, desc[UR6][R26.64] ;  /* 0x000000061a188981 */ /* 0x0000e4000c1e1900 */
[----:B0-----:R-:W-:Y:S01]  /*0420*/  @!P0 IADD3 R27, PT, PT, R4, 0x3, RZ ;  /* 0x00000003041b8810 */ /* 0x001fe20007ffe0ff */
[----:B--2---:R-:W-:-:S04]  /*0430*/  @!P0 FFMA R2, R17, R3, R2 ;  /* 0x0000000311028223 */ /* 0x004fc80000000002 */
[----:B----4-:R-:W-:Y:S01]  /*0440*/  @!P0 FFMA R2, R5, R16, R2 ;  /* 0x0000001005028223 */ /* 0x010fe20000000002 */
[C---:B------:R-:W-:Y:S01]  /*0450*/  @!P0 IADD3 R3, PT, PT, R4.reuse, -0x1, RZ ;  /* 0xffffffff04038810 */ /* 0x040fe20007ffe0ff */
[----:B------:R-:W0:Y:S01]  /*0460*/  LDC.64 R16, c[0x0][0x388] ;  /* 0x0000e200ff107b82 */ /* 0x000e220000000a00 */
[----:B------:R-:W-:Y:S01]  /*0470*/  @!P0 IADD3 R5, PT, PT, R4, 0x1, RZ ;  /* 0x0000000104058810 */ /* 0x000fe20007ffe0ff */
[----:B-----5:R-:W-:Y:S02]  /*0480*/  @!P0 FFMA R2, R15, R18, R2 ;  /* 0x000000120f028223 */ /* 0x020fe40000000002 */
[----:B------:R-:W-:-:S04]  /*0490*/  @!P0 IMAD.WIDE.U32 R18, R3, 0x4, R8 ;  /* 0x0000000403128825 */ /* 0x000fc800078e0008 */
[----:B------:R-:W2:Y:S01]  /*04a0*/  LDC.64 R8, c[0x0][0x380] ;  /* 0x0000e000ff087b82 */ /* 0x000ea20000000a00 */
[----:B---3--:R-:W-:Y:S01]  /*04b0*/  @!P0 FFMA R2, R29, R28, R2 ;  /* 0x0000001c1d028223 */ /* 0x008fe20000000002 */
[----:B------:R-:W-:-:S04]  /*04c0*/  @!P0 IMAD.WIDE.U32 R22, R3, 0x4, R22 ;  /* 0x0000000403168825 */ /* 0x000fc800078e0016 */
[----:B-1----:R-:W-:Y:S01]  /*04d0*/  @!P0 IMAD.WIDE.U32 R12, R5, 0x4, R12 ;  /* 0x00000004050c8825 */ /* 0x002fe200078e000c */
[----:B------:R-:W3:Y:S03]  /*04e0*/  @!P0 LDG.E R3, desc[UR6][R22.64] ;  /* 0x0000000616038981 */ /* 0x000ee6000c1e1900 */
[----:B------:R-:W-:Y:S02]  /*04f0*/  @!P0 FFMA R2, R25, R14, R2 ;  /* 0x0000000e19028223 */ /* 0x000fe40000000002 */
[----:B------:R-:W1:Y:S01]  /*0500*/  LDC.64 R14, c[0x0][0x388] ;  /* 0x0000e200ff0e7b82 */ /* 0x000e620000000a00 */
[----:B------:R4:W3:Y:S01]  /*0510*/  @!P0 LDG.E R25, desc[UR6][R18.64] ;  /* 0x0000000612198981 */ /* 0x0008e2000c1e1900 */
[----:B------:R-:W-:-:S03]  /*0520*/  @!P0 IMAD.WIDE.U32 R28, R4, 0x4, R6 ;  /* 0x00000004041c8825 */ /* 0x000fc600078e0006 */
[----:B------:R5:W3:Y:S03]  /*0530*/  @!P0 LDG.E R22, desc[UR6][R12.64] ;  /* 0x000000060c168981 */ /* 0x000ae6000c1e1900 */
[----:B------:R-:W1:Y:S01]  /*0540*/  LDC.64 R6, c[0x0][0x380] ;  /* 0x0000e000ff067b82 */ /* 0x000e620000000a00 */
[----:B------:R-:W-:Y:S01]  /*0550*/  @!P0 IMAD.WIDE.U32 R20, R5, 0x4, R20 ;  /* 0x0000000405148825 */ /* 0x000fe200078e0014 */
[----:B------:R0:W3:Y:S06]  /*0560*/  @!P0 LDG.E R23, desc[UR6][R28.64] ;  /* 0x000000061c178981 */ /* 0x0000ec000c1e1900 */
[----:B----4-:R-:W4:Y:S08]  /*0570*/  LDC.64 R18, c[0x0][0x388] ;  /* 0x0000e200ff127b82 */ /* 0x010f300000000a00 */
[----:B-----5:R-:W5:Y:S01]  /*0580*/  LDC.64 R12, c[0x0][0x380] ;  /* 0x0000e000ff0c7b82 */ /* 0x020f620000000a00 */
[----:B------:R-:W-:Y:S01]  /*0590*/  @!P0 IADD3 R5, PT, PT, R4, 0x2, RZ ;  /* 0x0000000204058810 */ /* 0x000fe20007ffe0ff */
[----:B--2---:R-:W-:Y:S01]  /*05a0*/  @!P0 IMAD.WIDE.U32 R8, R27, 0x4, R8 ;  /* 0x000000041b088825 */ /* 0x004fe200078e0008 */
[----:B------:R-:W2:Y:S03]  /*05b0*/  @!P0 LDG.E R21, desc[UR6][R20.64] ;  /* 0x0000000614158981 */ /* 0x000ea6000c1e1900 */
[----:B------:R-:W-:-:S02]  /*05c0*/  @!P0 IMAD.WIDE.U32 R10, R5, 0x4, R10 ;  /* 0x00000004050a8825 */ /* 0x000fc400078e000a */
[----:B0-----:R-:W0:Y:S01]  /*05d0*/  LDC.64 R28, c[0x0][0x388] ;  /* 0x0000e200ff1c7b82 */ /* 0x001e220000000a00 */
[----:B------:R-:W2:Y:S01]  /*05e0*/  @!P0 LDG.E R9, desc[UR6][R8.64] ;  /* 0x0000000608098981 */ /* 0x000ea2000c1e1900 */
[----:B------:R-:W-:Y:S01]  /*05f0*/  @!P0 IMAD.WIDE.U32 R16, R5, 0x4, R16 ;  /* 0x0000000405108825 */ /* 0x000fe200078e0010 */
[C---:B------:R-:W-:Y:S02]  /*0600*/  @!P0 IADD3 R5, PT, PT, R4.reuse, 0x4, RZ ;  /* 0x0000000404058810 */ /* 0x040fe40007ffe0ff */
[----:B------:R-:W2:Y:S01]  /*0610*/  @!P0 LDG.E R11, desc[UR6][R10.64] ;  /* 0x000000060a0b8981 */ /* 0x000ea2000c1e1900 */
[----:B-1----:R-:W-:Y:S01]  /*0620*/  @!P0 IMAD.WIDE.U32 R14, R27, 0x4, R14 ;  /* 0x000000041b0e8825 */ /* 0x002fe200078e000e */
[----:B------:R-:W-:Y:S02]  /*0630*/  @!P0 IADD3 R27, PT, PT, R4, 0x5, RZ ;  /* 0x00000005041b8810 */ /* 0x000fe40007ffe0ff */
[----:B------:R1:W2:Y:S01]  /*0640*/  @!P0 LDG.E R20, desc[UR6][R16.64] ;  /* 0x0000000610148981 */ /* 0x0002a2000c1e1900 */
[----:B----4-:R-:W-:-:S03]  /*0650*/  @!P0 IMAD.WIDE.U32 R18, R5, 0x4, R18 ;  /* 0x0000000405128825 */ /* 0x010fc600078e0012 */
[----:B------:R4:W2:Y:S01]  /*0660*/  @!P0 LDG.E R10, desc[UR6][R14.64] ;  /* 0x000000060e0a8981 */ /* 0x0008a2000c1e1900 */
[----:B-----5:R-:W-:Y:S01]  /*0670*/  @!P0 IMAD.WIDE.U32 R12, R27, 0x4, R12 ;  /* 0x000000041b0c8825 */ /* 0x020fe200078e000c */
[----:B-1----:R-:W1:Y:S03]  /*0680*/  LDC.64 R16, c[0x0][0x380] ;  /* 0x0000e000ff107b82 */ /* 0x002e660000000a00 */
[----:B------:R-:W-:Y:S01]  /*0690*/  @!P0 IMAD.WIDE.U32 R6, R5, 0x4, R6 ;  /* 0x0000000405068825 */ /* 0x000fe200078e0006 */
[----:B------:R5:W2:Y:S04]  /*06a0*/  @!P0 LDG.E R8, desc[UR6][R18.64] ;  /* 0x0000000612088981 */ /* 0x000aa8000c1e1900 */
[----:B------:R5:W2:Y:S01]  /*06b0*/  @!P0 LDG.E R5, desc[UR6][R12.64] ;  /* 0x000000060c058981 */ /* 0x000aa2000c1e1900 */
[----:B----4-:R-:W4:Y:S01]  /*06c0*/  LDC.64 R14, c[0x0][0x388] ;  /* 0x0000e200ff0e7b82 */ /* 0x010f220000000a00 */
[----:B0-----:R-:W-:-:S02]  /*06d0*/  @!P0 IMAD.WIDE.U32 R28, R27, 0x4, R28 ;  /* 0x000000041b1c8825 */ /* 0x001fc400078e001c */
[----:B------:R-:W2:Y:S05]  /*06e0*/  @!P0 LDG.E R7, desc[UR6][R6.64] ;  /* 0x0000000606078981 */ /* 0x000eaa000c1e1900 */
[----:B-----5:R-:W0:Y:S08]  /*06f0*/  LDC.64 R18, c[0x0][0x380] ;  /* 0x0000e000ff127b82 */ /* 0x020e300000000a00 */
[----:B------:R-:W5:Y:S01]  /*0700*/  LDC.64 R12, c[0x0][0x388] ;  /* 0x0000e200ff0c7b82 */ /* 0x000f620000000a00 */
[----:B------:R-:W-:Y:S01]  /*0710*/  @!P0 IADD3 R27, PT, PT, R4, 0x6, RZ ;  /* 0x00000006041b8810 */ /* 0x000fe20007ffe0ff */
[----:B------:R5:W2:Y:S04]  /*0720*/  @!P0 LDG.E R6, desc[UR6][R28.64] ;  /* 0x000000061c068981 */ /* 0x000aa8000c1e1900 */
[----:B-1----:R-:W-:-:S04]  /*0730*/  @!P0 IMAD.WIDE.U32 R16, R27, 0x4, R16 ;  /* 0x000000041b108825 */ /* 0x002fc800078e0010 */
[----:B----4-:R-:W-:Y:S01]  /*0740*/  @!P0 IMAD.WIDE.U32 R14, R27, 0x4, R14 ;  /* 0x000000041b0e8825 */ /* 0x010fe200078e000e */
[----:B------:R-:W-:Y:S01]  /*0750*/  @!P0 IADD3 R27, PT, PT, R4, 0x7, RZ ;  /* 0x00000007041b8810 */ /* 0x000fe20007ffe0ff */
[----:B------:R-:W4:Y:S04]  /*0760*/  @!P0 LDG.E R17, desc[UR6][R16.64] ;  /* 0x0000000610118981 */ /* 0x000f28000c1e1900 */
[C---:B0-----:R-:W-:Y:S01]  /*0770*/  @!P0 IMAD.WIDE.U32 R18, R27.reuse, 0x4, R18 ;  /* 0x000000041b128825 */ /* 0x041fe200078e0012 */
[----:B------:R0:W4:Y:S05]  /*0780*/  @!P0 LDG.E R14, desc[UR6][R14.64] ;  /* 0x000000060e0e8981 */ /* 0x00012a000c1e1900 */
[----:B------:R-:W4:Y:S01]  /*0790*/  @!P0 LDG.E R19, desc[UR6][R18.64] ;  /* 0x0000000612138981 */ /* 0x000f22000c1e1900 */
[----:B-----5:R-:W-:-:S02]  /*07a0*/  @!P0 IMAD.WIDE.U32 R28, R27, 0x4, R12 ;  /* 0x000000041b1c8825 */ /* 0x020fc400078e000c */
[----:B------:R-:W1:Y:S01]  /*07b0*/  LDC.64 R26, c[0x0][0x380] ;  /* 0x0000e000ff1a7b82 */ /* 0x000e620000000a00 */
[----:B0-----:R-:W-:-:S03]  /*07c0*/  @!P0 IADD3 R15, PT, PT, R4, 0x8, RZ ;  /* 0x00000008040f8810 */ /* 0x001fc60007ffe0ff */
[----:B------:R-:W5:Y:S04]  /*07d0*/  @!P0 LDG.E R28, desc[UR6][R28.64] ;  /* 0x000000061c1c8981 */ /* 0x000f68000c1e1900 */
[----:B------:R-:W0:Y:S01]  /*07e0*/  LDC.64 R12, c[0x0][0x388] ;  /* 0x0000e200ff0c7b82 */ /* 0x000e220000000a00 */
[----:B-1----:R-:W-:-:S06]  /*07f0*/  @!P0 IMAD.WIDE.U32 R26, R15, 0x4, R26 ;  /* 0x000000040f1a8825 */ /* 0x002fcc00078e001a */
[----:B------:R-:W5:Y:S01]  /*0800*/  @!P0 LDG.E R27, desc[UR6][R26.64] ;  /* 0x000000061a1b8981 */ /* 0x000f62000c1e1900 */
[----:B0-----:R-:W-:-:S06]  /*0810*/  @!P0 IMAD.WIDE.U32 R12, R15, 0x4, R12 ;  /* 0x000000040f0c8825 */ /* 0x001fcc00078e000c */
[----:B------:R-:W5:Y:S01]  /*0820*/  @!P0 LDG.E R12, desc[UR6][R12.64] ;  /* 0x000000060c0c8981 */ /* 0x000f62000c1e1900 */
[----:B------:R-:W-:-:S04]  /*0830*/  UIADD3 UR4, UPT, UPT, UR4, 0x10, URZ ;  /* 0x0000001004047890 */ /* 0x000fc8000fffe0ff */
[----:B------:R-:W-:Y:S01]  /*0840*/  UISETP.NE.AND UP0, UPT, UR4, 0x10f, UPT ;  /* 0x0000010f0400788c */ /* 0x000fe2000bf05270 */
[----:B------:R-:W-:Y:S01]  /*0850*/  IADD3 R4, PT, PT, R4, 0x10, RZ ;  /* 0x0000001004047810 */ /* 0x000fe20007ffe0ff */
[----:B---3--:R-:W-:-:S04]  /*0860*/  @!P0 FFMA R2, R25, R3, R2 ;  /* 0x0000000319028223 */ /* 0x008fc80000000002 */
[----:B------:R-:W-:-:S04]  /*0870*/  @!P0 FFMA R2, R23, R24, R2 ;  /* 0x0000001817028223 */ /* 0x000fc80000000002 */
[----:B--2---:R-:W-:-:S04]  /*0880*/  @!P0 FFMA R2, R21, R22, R2 ;  /* 0x0000001615028223 */ /* 0x004fc80000000002 */
[----:B------:R-:W-:-:S04]  /*0890*/  @!P0 FFMA R2, R11, R20, R2 ;  /* 0x000000140b028223 */ /* 0x000fc80000000002 */
[----:B------:R-:W-:-:S04]  /*08a0*/  @!P0 FFMA R2, R9, R10, R2 ;  /* 0x0000000a09028223 */ /* 0x000fc80000000002 */
[----:B------:R-:W-:-:S04]  /*08b0*/  @!P0 FFMA R2, R7, R8, R2 ;  /* 0x0000000807028223 */ /* 0x000fc80000000002 */
[----:B------:R-:W-:-:S04]  /*08c0*/  @!P0 FFMA R2, R5, R6, R2 ;  /* 0x0000000605028223 */ /* 0x000fc80000000002 */
[----:B----4-:R-:W-:-:S04]  /*08d0*/  @!P0 FFMA R2, R17, R14, R2 ;  /* 0x0000000e11028223 */ /* 0x010fc80000000002 */
[----:B-----5:R-:W-:-:S04]  /*08e0*/  @!P0 FFMA R2, R19, R28, R2 ;  /* 0x0000001c13028223 */ /* 0x020fc80000000002 */
[----:B------:R-:W-:Y:S01]  /*08f0*/  @!P0 FFMA R2, R27, R12, R2 ;  /* 0x0000000c1b028223 */ /* 0x000fe20000000002 */
[----:B------:R-:W-:Y:S06]  /*0900*/  BRA.U UP0, `(.L_x_64) ;  /* 0xfffffff500f07547 */ /* 0x000fec000b83ffff */
[----:B------:R-:W0:Y:S02]  /*0910*/  LDC.64 R4, c[0x0][0x390] ;  /* 0x0000e400ff047b82 */ /* 0x000e240000000a00 */
[----:B0-----:R-:W-:-:S05]  /*0920*/  IMAD.WIDE R4, R0, 0x4, R4 ;  /* 0x0000000400047825 */ /* 0x001fca00078e0204 */
[----:B------:R-:W-:Y:S01]  /*0930*/  STG.E desc[UR6][R4.64], R2 ;  /* 0x0000000204007986 */ /* 0x000fe2000c101906 */
[----:B------:R-:W-:Y:S05]  /*0940*/  EXIT ;  /* 0x000000000000794d */ /* 0x000fea0003800000 */
.L_x_65:
        /* <DEDUP_REMOVED lines=11> */
.L_x_72:


//--------------------- .text._Z3addPKfS0_Pfi     --------------------------
	.section	.text._Z3addPKfS0_Pfi,"ax",@progbits
	.align	128
        .global         _Z3addPKfS0_Pfi
        .type           _Z3addPKfS0_Pfi,@function
        .size           _Z3addPKfS0_Pfi,(.L_x_73 - _Z3addPKfS0_Pfi)
        .other          _Z3addPKfS0_Pfi,@"STO_CUDA_ENTRY STV_DEFAULT"
_Z3addPKfS0_Pfi:
.text._Z3addPKfS0_Pfi:
        /* <DEDUP_REMOVED lines=13> */
.L_x_66:
        /* <DEDUP_REMOVED lines=15> */
[----:B---3--:R-:W-:-:S07]  /*01c0*/  @!P0 FADD R3, R10, R13 ;  /* 0x0000000d0a038221 */ /* 0x008fce0000000000 */
[----:B------:R-:W3:Y:S01]  /*01d0*/  LDC.64 R10, c[0x0][0x380] ;  /* 0x0000e000ff0a7b82 */ /* 0x000ee20000000a00 */
[----:B------:R-:W-:Y:S01]  /*01e0*/  @!P0 FADD R2, R2, R3 ;  /* 0x0000000302028221 */ /* 0x000fe20000000000 */
[----:B------:R-:W-:-:S06]  /*01f0*/  PLOP3.LUT P0, PT, P1, PT, PT, 0x80, 0x8 ;  /* 0x000000000008781c */ /* 0x000fcc0000f0f070 */
[----:B------:R-:W3:Y:S07]  /*0200*/  LDC.64 R12, c[0x0][0x388] ;  /* 0x0000e200ff0c7b82 */ /* 0x000eee0000000a00 */
[C---:B------:R-:W-:Y:S02]  /*0210*/  @!P0 IADD3 R3, PT, PT, R4.reuse, -0x6, RZ ;  /* 0xfffffffa04038810 */ /* 0x040fe40007ffe0ff */
[----:B------:R-:W-:-:S03]  /*0220*/  @!P0 IADD3 R5, PT, PT, R4, -0x5, RZ ;  /* 0xfffffffb04058810 */ /* 0x000fc60007ffe0ff */
[----:B--2---:R-:W-:-:S04]  /*0230*/  @!P0 IMAD.WIDE.U32 R14, R3, 0x4, R14 ;  /* 0x00000004030e8825 */ /* 0x004fc800078e000e */
[----:B0-----:R-:W-:Y:S02]  /*0240*/  @!P0 IMAD.WIDE.U32 R24, R3, 0x4, R24 ;  /* 0x0000000403188825 */ /* 0x001fe400078e0018 */
[----:B------:R-:W2:Y:S02]  /*0250*/  @!P0 LDG.E R14, desc[UR6][R14.64] ;  /* 0x000000060e0e8981 */ /* 0x000ea4000c1e1900 */
[C---:B-1----:R-:W-:Y:S02]  /*0260*/  @!P0 IMAD.WIDE.U32 R22, R5.reuse, 0x4, R22 ;  /* 0x0000000405168825 */ /* 0x042fe400078e0016 */
[----:B------:R0:W2:Y:S02]  /*0270*/  @!P0 LDG.E R3, desc[UR6][R24.64] ;  /* 0x0000000618038981 */ /* 0x0000a4000c1e1900 */
[----:B----4-:R-:W-:Y:S01]  /*0280*/  @!P0 IMAD.WIDE.U32 R20, R5, 0x4, R20 ;  /* 0x0000000405148825 */ /* 0x010fe200078e0014 */
[C---:B------:R-:W-:Y:S01]  /*0290*/  @!P0 IADD3 R5, PT, PT, R4.reuse, -0x4, RZ ;  /* 0xfffffffc04058810 */ /* 0x040fe20007ffe0ff */
[----:B------:R-:W4:Y:S01]  /*02a0*/  @!P0 LDG.E R22, desc[UR6][R22.64] ;  /* 0x0000000616168981 */ /* 0x000f22000c1e1900 */
[----:B------:R-:W-:-:S03]  /*02b0*/  @!P0 IADD3 R27, PT, PT, R4, -0x3, RZ ;  /* 0xfffffffd041b8810 */ /* 0x000fc60007ffe0ff */
[C---:B-----5:R-:W-:Y:S01]  /*02c0*/  @!P0 IMAD.WIDE.U32 R8, R5.reuse, 0x4, R8 ;  /* 0x0000000405088825 */ /* 0x060fe200078e0008 */
[----:B------:R-:W4:Y:S01]  /*02d0*/  @!P0 LDG.E R21, desc[UR6][R20.64] ;  /* 0x0000000614158981 */ /* 0x000f22000c1e1900 */
[----:B0-----:R-:W-:Y:S02]  /*02e0*/  @!P0 IADD3 R25, PT, PT, R4, -0x2, RZ ;  /* 0xfffffffe04198810 */ /* 0x001fe40007ffe0ff */
[----:B------:R-:W-:Y:S02]  /*02f0*/  @!P0 IMAD.WIDE.U32 R6, R5, 0x4, R6 ;  /* 0x0000000405068825 */ /* 0x000fe400078e0006 */
[----:B------:R-:W5:Y:S02]  /*0300*/  @!P0 LDG.E R8, desc[UR6][R8.64] ;  /* 0x0000000608088981 */ /* 0x000f64000c1e1900 */
[----:B---3--:R-:W-:Y:S02]  /*0310*/  @!P0 IMAD.WIDE.U32 R10, R27, 0x4, R10 ;  /* 0x000000041b0a8825 */ /* 0x008fe400078e000a */
[----:B------:R0:W5:Y:S02]  /*0320*/  @!P0 LDG.E R5, desc[UR6][R6.64] ;  /* 0x0000000606058981 */ /* 0x000164000c1e1900 */
[----:B------:R-:W-:-:S04]  /*0330*/  @!P0 IMAD.WIDE.U32 R28, R25, 0x4, R16 ;  /* 0x00000004191c8825 */ /* 0x000fc800078e0010 */
[----:B------:R-:W-:Y:S01]  /*0340*/  @!P0 IMAD.WIDE.U32 R18, R25, 0x4, R18 ;  /* 0x0000000419128825 */ /* 0x000fe200078e0012 */
[----:B------:R1:W3:Y:S01]  /*0350*/  @!P0 LDG.E R16, desc[UR6][R28.64] ;  /* 0x000000061c108981 */ /* 0x0002e2000c1e1900 */
[----:B------:R-:W3:Y:S02]  /*0360*/  LDC.64 R24, c[0x0][0x380] ;  /* 0x0000e000ff187b82 */ /* 0x000ee40000000a00 */
[----:B------:R-:W-:Y:S01]  /*0370*/  @!P0 IMAD.WIDE.U32 R26, R27, 0x4, R12 ;  /* 0x000000041b1a8825 */ /* 0x000fe200078e000c */
[----:B------:R-:W3:Y:S04]  /*0380*/  @!P0 LDG.E R17, desc[UR6][R18.64] ;  /* 0x0000000612118981 */ /* 0x000ee8000c1e1900 */
[----:B------:R1:W3:Y:S01]  /*0390*/  @!P0 LDG.E R12, desc[UR6][R10.64] ;  /* 0x000000060a0c8981 */ /* 0x0002e2000c1e1900 */
[----:B0-----:R-:W0:Y:S03]  /*03a0*/  LDC.64 R6, c[0x0][0x380] ;  /* 0x0000e000ff067b82 */ /* 0x001e260000000a00 */
[----:B------:R0:W3:Y:S05]  /*03b0*/  @!P0 LDG.E R13, desc[UR6][R26.64] ;  /* 0x000000061a0d8981 */ /* 0x0000ea000c1e1900 */
[----:B-1----:R-:W1:Y:S08]  /*03c0*/  LDC.64 R28, c[0x0][0x380] ;  /* 0x0000e000ff1c7b82 */ /* 0x002e700000000a00 */
[----:B------:R-:W1:Y:S08]  /*03d0*/  LDC.64 R10, c[0x0][0x388] ;  /* 0x0000e200ff0a7b82 */ /* 0x000e700000000a00 */
[----:B------:R-:W1:Y:S01]  /*03e0*/  LDC.64 R18, c[0x0][0x380] ;  /* 0x0000e000ff127b82 */ /* 0x000e620000000a00 */
[----:B0-----:R-:W-:-:S05]  /*03f0*/  @!P0 IMAD.WIDE.U32 R26, R4, 0x4, R6 ;  /* 0x00000004041a8825 */ /* 0x001fca00078e0006 */
[----:B------:R0:W3:Y:S02]  /*0400*/  @!P0 LDG.E R23, desc[UR6][R26.64] ;  /* 0x000000061a178981 */ /* 0x0000e4000c1e1900 */
[----:B------:R-:W1:Y:S08]  /*0410*/  LDC.64 R6, c[0x0][0x388] ;  /* 0x0000e200ff067b82 */ /* 0x000e700000000a00 */
[----:B0-----:R-:W0:Y:S01]  /*0420*/  LDC.64 R26, c[0x0][0x388] ;  /* 0x0000e200ff1a7b82 */ /* 0x001e220000000a00 */
[----:B--2---:R-:W-:-:S07]  /*0430*/  @!P0 FADD R3, R3, R14 ;  /* 0x0000000e03038221 */ /* 0x004fce0000000000 */
[----:B------:R-:W2:Y:S01]  /*0440*/  LDC.64 R14, c[0x0][0x388] ;  /* 0x0000e200ff0e7b82 */ /* 0x000ea20000000a00 */
[----:B------:R-:W-:Y:S01]  /*0450*/  @!P0 FADD R2, R2, R3 ;  /* 0x0000000302028221 */ /* 0x000fe20000000000 */
[----:B----4-:R-:W-:-:S04]  /*0460*/  @!P0 FADD R21, R22, R21 ;  /* 0x0000001516158221 */ /* 0x010fc80000000000 */
[----:B------:R-:W-:Y:S01]  /*0470*/  @!P0 FADD R2, R2, R21 ;  /* 0x0000001502028221 */ /* 0x000fe20000000000 */
[----:B-----5:R-:W-:Y:S02]  /*0480*/  @!P0 FADD R5, R5, R8 ;  /* 0x0000000805058221 */ /* 0x020fe40000000000 */
[----:B------:R-:W4:Y:S01]  /*0490*/  LDC.64 R8, c[0x0][0x388] ;  /* 0x0000e200ff087b82 */ /* 0x000f220000000a00 */
[----:B------:R-:W-:Y:S01]  /*04a0*/  @!P0 IADD3 R21, PT, PT, R4, -0x1, RZ ;  /* 0xffffffff04158810 */ /* 0x000fe20007ffe0ff */
[----:B------:R-:W-:Y:S01]  /*04b0*/  @!P0 FADD R2, R2, R5 ;  /* 0x0000000502028221 */ /* 0x000fe20000000000 */
[----:B---3--:R-:W-:-:S05]  /*04c0*/  @!P0 FADD R3, R16, R17 ;  /* 0x0000001110038221 */ /* 0x008fca0000000000 */
[----:B------:R-:W3:Y:S01]  /*04d0*/  LDC.64 R16, c[0x0][0x388] ;  /* 0x0000e200ff107b82 */ /* 0x000ee20000000a00 */
[----:B------:R-:W-:-:S04]  /*04e0*/  @!P0 IMAD.WIDE.U32 R24, R21, 0x4, R24 ;  /* 0x0000000415188825 */ /* 0x000fc800078e0018 */
[----:B------:R-:W-:Y:S01]  /*04f0*/  @!P0 FADD R13, R12, R13 ;  /* 0x0000000d0c0d8221 */ /* 0x000fe20000000000 */
[----:B-1----:R-:W-:Y:S01]  /*0500*/  @!P0 IMAD.WIDE.U32 R10, R21, 0x4, R10 ;  /* 0x00000004150a8825 */ /* 0x002fe200078e000a */
[----:B------:R-:W5:Y:S03]  /*0510*/  @!P0 LDG.E R24, desc[UR6][R24.64] ;  /* 0x0000000618188981 */ /* 0x000f66000c1e1900 */
[----:B------:R-:W-:Y:S02]  /*0520*/  @!P0 FADD R2, R2, R13 ;  /* 0x0000000d02028221 */ /* 0x000fe40000000000 */
[----:B------:R-:W1:Y:S01]  /*0530*/  LDC.64 R12, c[0x0][0x380] ;  /* 0x0000e000ff0c7b82 */ /* 0x000e620000000a00 */
[C---:B--2---:R-:W-:Y:S01]  /*0540*/  @!P0 IMAD.WIDE.U32 R14, R4.reuse, 0x4, R14 ;  /* 0x00000004040e8825 */ /* 0x044fe200078e000e */
[C---:B------:R-:W-:Y:S01]  /*0550*/  @!P0 IADD3 R5, PT, PT, R4.reuse, 0x1, RZ ;  /* 0x0000000104058810 */ /* 0x040fe20007ffe0ff */
[----:B------:R2:W5:Y:S04]  /*0560*/  @!P0 LDG.E R25, desc[UR6][R10.64] ;  /* 0x000000060a198981 */ /* 0x000568000c1e1900 */
[----:B------:R0:W5:Y:S01]  /*0570*/  @!P0 LDG.E R22, desc[UR6][R14.64] ;  /* 0x000000060e168981 */ /* 0x000162000c1e1900 */
[C---:B------:R-:W-:Y:S01]  /*0580*/  @!P0 IMAD.WIDE.U32 R28, R5.reuse, 0x4, R28 ;  /* 0x00000004051c8825 */ /* 0x040fe200078e001c */
[----:B--2---:R-:W2:Y:S03]  /*0590*/  LDC.64 R10, c[0x0][0x380] ;  /* 0x0000e000ff0a7b82 */ /* 0x004ea60000000a00 */
[----:B----4-:R-:W-:Y:S01]  /*05a0*/  @!P0 IMAD.WIDE.U32 R8, R5, 0x4, R8 ;  /* 0x0000000405088825 */ /* 0x010fe200078e0008 */
[C---:B------:R-:W-:Y:S01]  /*05b0*/  @!P0 IADD3 R5, PT, PT, R4.reuse, 0x2, RZ ;  /* 0x0000000204058810 */ /* 0x040fe20007ffe0ff */
[----:B------:R4:W5:Y:S03]  /*05c0*/  @!P0 LDG.E R20, desc[UR6][R28.64] ;  /* 0x000000061c148981 */ /* 0x000966000c1e1900 */
[----:B0-----:R-:W0:Y:S01]  /*05d0*/  LDC.64 R14, c[0x0][0x380] ;  /* 0x0000e000ff0e7b82 */ /* 0x001e220000000a00 */
[C---:B------:R-:W-:Y:S01]  /*05e0*/  @!P0 IMAD.WIDE.U32 R18, R5.reuse, 0x4, R18 ;  /* 0x0000000405128825 */ /* 0x040fe200078e0012 */
[----:B------:R1:W5:Y:S03]  /*05f0*/  @!P0 LDG.E R21, desc[UR6][R8.64] ;  /* 0x0000000608158981 */ /* 0x000366000c1e1900 */
[----:B---3--:R-:W-:Y:S01]  /*0600*/  @!P0 IMAD.WIDE.U32 R16, R5, 0x4, R16 ;  /* 0x0000000405108825 */ /* 0x008fe200078e0010 */
[C---:B------:R-:W-:Y:S01]  /*0610*/  @!P0 IADD3 R5, PT, PT, R4.reuse, 0x3, RZ ;  /* 0x0000000304058810 */ /* 0x040fe20007ffe0ff */
[----:B------:R-:W3:Y:S01]  /*0620*/  @!P0 LDG.E R18, desc[UR6][R18.64] ;  /* 0x0000000612128981 */ /* 0x000ee2000c1e1900 */
[----:B----4-:R-:W4:Y:S03]  /*0630*/  LDC.64 R28, c[0x0][0x388] ;  /* 0x0000e200ff1c7b82 */ /* 0x010f260000000a00 */
[----:B-1----:R-:W-:Y:S01]  /*0640*/  @!P0 IMAD.WIDE.U32 R12, R5, 0x4, R12 ;  /* 0x00000004050c8825 */ /* 0x002fe200078e000c */
[----:B------:R-:W-:-:S03]  /*0650*/  @!P0 IADD3 R9, PT, PT, R4, 0x4, RZ ;  /* 0x0000000404098810 */ /* 0x000fc60007ffe0ff */
[----:B------:R-:W-:Y:S01]  /*0660*/  @!P0 IMAD.WIDE.U32 R6, R5, 0x4, R6 ;  /* 0x0000000405068825 */ /* 0x000fe200078e0006 */
[----:B------:R-:W-:Y:S01]  /*0670*/  @!P0 IADD3 R5, PT, PT, R4, 0x5, RZ ;  /* 0x0000000504058810 */ /* 0x000fe20007ffe0ff */
[----:B------:R-:W3:Y:S02]  /*0680*/  @!P0 LDG.E R12, desc[UR6][R12.64] ;  /* 0x000000060c0c8981 */ /* 0x000ee4000c1e1900 */
[C---:B--2---:R-:W-:Y:S02]  /*0690*/  @!P0 IMAD.WIDE.U32 R10, R9.reuse, 0x4, R10 ;  /* 0x00000004090a8825 */ /* 0x044fe400078e000a */
[----:B------:R1:W3:Y:S02]  /*06a0*/  @!P0 LDG.E R19, desc[UR6][R16.64] ;  /* 0x0000000610138981 */ /* 0x0002e4000c1e1900 */
[----:B------:R-:W-:Y:S02]  /*06b0*/  @!P0 IMAD.WIDE.U32 R26, R9, 0x4, R26 ;  /* 0x00000004091a8825 */ /* 0x000fe400078e001a */
[----:B------:R-:W2:Y:S02]  /*06c0*/  @!P0 LDG.E R10, desc[UR6][R10.64] ;  /* 0x000000060a0a8981 */ /* 0x000ea4000c1e1900 */
[----:B0-----:R-:W-:-:S02]  /*06d0*/  @!P0 IMAD.WIDE.U32 R14, R5, 0x4, R14 ;  /* 0x00000004050e8825 */ /* 0x001fc400078e000e */
[----:B------:R0:W2:Y:S01]  /*06e0*/  @!P0 LDG.E R13, desc[UR6][R6.64] ;  /* 0x00000006060d8981 */ /* 0x0000a2000c1e1900 */
[----:B-1----:R-:W1:Y:S03]  /*06f0*/  LDC.64 R16, c[0x0][0x388] ;  /* 0x0000e200ff107b82 */ /* 0x002e660000000a00 */
[----:B------:R-:W2:Y:S04]  /*0700*/  @!P0 LDG.E R8, desc[UR6][R14.64] ;  /* 0x000000060e088981 */ /* 0x000ea8000c1e1900 */
[----:B------:R4:W2:Y:S01]  /*0710*/  @!P0 LDG.E R11, desc[UR6][R26.64] ;  /* 0x000000061a0b8981 */ /* 0x0008a2000c1e1900 */
[----:B0-----:R-:W0:Y:S08]  /*0720*/  LDC.64 R6, c[0x0][0x380] ;  /* 0x0000e000ff067b82 */ /* 0x001e300000000a00 */
[----:B----4-:R-:W4:Y:S08]  /*0730*/  LDC.64 R26, c[0x0][0x380] ;  /* 0x0000e000ff1a7b82 */ /* 0x010f300000000a00 */
[----:B------:R-:W4:Y:S01]  /*0740*/  LDC.64 R14, c[0x0][0x388] ;  /* 0x0000e200ff0e7b82 */ /* 0x000f220000000a00 */
[----:B------:R-:W-:Y:S01]  /*0750*/  @!P0 IMAD.WIDE.U32 R28, R5, 0x4, R28 ;  /* 0x00000004051c8825 */ /* 0x000fe200078e001c */
[----:B------:R-:W-:-:S04]  /*0760*/  @!P0 IADD3 R5, PT, PT, R4, 0x6, RZ ;  /* 0x0000000604058810 */ /* 0x000fc80007ffe0ff */
[----:B------:R1:W2:Y:S01]  /*0770*/  @!P0 LDG.E R9, desc[UR6][R28.64] ;  /* 0x000000061c098981 */ /* 0x0002a2000c1e1900 */
[----:B0-----:R-:W-:-:S04]  /*0780*/  @!P0 IMAD.WIDE.U32 R6, R5, 0x4, R6 ;  /* 0x0000000405068825 */ /* 0x001fc800078e0006 */
[----:B-1----:R-:W-:Y:S02]  /*0790*/  @!P0 IMAD.WIDE.U32 R16, R5, 0x4, R16 ;  /* 0x0000000405108825 */ /* 0x002fe400078e0010 */
[----:B------:R-:W2:Y:S01]  /*07a0*/  @!P0 LDG.E R6, desc[UR6][R6.64] ;  /* 0x0000000606068981 */ /* 0x000ea2000c1e1900 */
[----:B------:R-:W-:-:S05]  /*07b0*/  @!P0 IADD3 R29, PT, PT, R4, 0x7, RZ ;  /* 0x00000007041d8810 */ /* 0x000fca0007ffe0ff */
[C---:B----4-:R-:W-:Y:S01]  /*07c0*/  @!P0 IMAD.WIDE.U32 R26, R29.reuse, 0x4, R26 ;  /* 0x000000041d1a8825 */ /* 0x050fe200078e001a */
[----:B------:R0:W4:Y:S03]  /*07d0*/  @!P0 LDG.E R7, desc[UR6][R16.64] ;  /* 0x0000000610078981 */ /* 0x000126000c1e1900 */
[----:B------:R-:W-:Y:S02]  /*07e0*/  @!P0 IMAD.WIDE.U32 R14, R29, 0x4, R14 ;  /* 0x000000041d0e8825 */ /* 0x000fe400078e000e */
[----:B------:R-:W1:Y:S01]  /*07f0*/  LDC.64 R28, c[0x0][0x388] ;  /* 0x0000e200ff1c7b82 */ /* 0x000e620000000a00 */
[----:B------:R0:W4:Y:S04]  /*0800*/  @!P0 LDG.E R5, desc[UR6][R26.64] ;  /* 0x000000061a058981 */ /* 0x000128000c1e1900 */
[----:B------:R-:W4:Y:S03]  /*0810*/  @!P0 LDG.E R14, desc[UR6][R14.64] ;  /* 0x000000060e0e8981 */ /* 0x000f26000c1e1900 */
[----:B0-----:R-:W0:Y:S01]  /*0820*/  LDC.64 R16, c[0x0][0x380] ;  /* 0x0000e000ff107b82 */ /* 0x001e220000000a00 */
[----:B------:R-:W-:-:S05]  /*0830*/  @!P0 IADD3 R27, PT, PT, R4, 0x8, RZ ;  /* 0x00000008041b8810 */ /* 0x000fca0007ffe0ff */
[----:B-1----:R-:W-:-:S06]  /*0840*/  @!P0 IMAD.WIDE.U32 R28, R27, 0x4, R28 ;  /* 0x000000041b1c8825 */ /* 0x002fcc00078e001c */
[----:B------:R-:W4:Y:S01]  /*0850*/  @!P0 LDG.E R29, desc[UR6][R28.64] ;  /* 0x000000061c1d8981 */ /* 0x000f22000c1e1900 */
[----:B0-----:R-:W-:-:S06]  /*0860*/  @!P0 IMAD.WIDE.U32 R16, R27, 0x4, R16 ;  /* 0x000000041b108825 */ /* 0x001fcc00078e0010 */
[----:B------:R-:W4:Y:S01]  /*0870*/  @!P0 LDG.E R16, desc[UR6][R16.64] ;  /* 0x0000000610108981 */ /* 0x000f22000c1e1900 */
[----:B------:R-:W-:Y:S01]  /*0880*/  @!P0 FADD R2, R2, R3 ;  /* 0x0000000302028221 */ /* 0x000fe20000000000 */
[----:B------:R-:W-:-:S04]  /*0890*/  UIADD3 UR4, UPT, UPT, UR4, 0x10, URZ ;  /* 0x0000001004047890 */ /* 0x000fc8000fffe0ff */
[----:B------:R-:W-:Y:S01]  /*08a0*/  UISETP.NE.AND UP0, UPT, UR4, 0x10f, UPT ;  /* 0x0000010f0400788c */ /* 0x000fe2000bf05270 */
[----:B------:R-:W-:Y:S01]  /*08b0*/  IADD3 R4, PT, PT, R4, 0x10, RZ ;  /* 0x0000001004047810 */ /* 0x000fe20007ffe0ff */
[----:B-----5:R-:W-:Y:S01]  /*08c0*/  @!P0 FADD R25, R24, R25 ;  /* 0x0000001918198221 */ /* 0x020fe20000000000 */
[----:B------:R-:W-:-:S03]  /*08d0*/  @!P0 FADD R23, R23, R22 ;  /* 0x0000001617178221 */ /* 0x000fc60000000000 */
[----:B------:R-:W-:-:S04]  /*08e0*/  @!P0 FADD R2, R2, R25 ;  /* 0x0000001902028221 */ /* 0x000fc80000000000 */
[----:B------:R-:W-:Y:S01]  /*08f0*/  @!P0 FADD R2, R2, R23 ;  /* 0x0000001702028221 */ /* 0x000fe20000000000 */
[----:B------:R-:W-:-:S04]  /*0900*/  @!P0 FADD R21, R20, R21 ;  /* 0x0000001514158221 */ /* 0x000fc80000000000 */
[----:B------:R-:W-:Y:S01]  /*0910*/  @!P0 FADD R2, R2, R21 ;  /* 0x0000001502028221 */ /* 0x000fe20000000000 */
[----:B---3--:R-:W-:-:S04]  /*0920*/  @!P0 FADD R19, R18, R19 ;  /* 0x0000001312138221 */ /* 0x008fc80000000000 */
[----:B------:R-:W-:Y:S01]  /*0930*/  @!P0 FADD R2, R2, R19 ;  /* 0x0000001302028221 */ /* 0x000fe20000000000 */
[----:B--2---:R-:W-:-:S04]  /*0940*/  @!P0 FADD R13, R12, R13 ;  /* 0x0000000d0c0d8221 */ /* 0x004fc80000000000 */
[----:B------:R-:W-:Y:S01]  /*0950*/  @!P0 FADD R2, R2, R13 ;  /* 0x0000000d02028221 */ /* 0x000fe20000000000 */
[----:B------:R-:W-:-:S04]  /*0960*/  @!P0 FADD R11, R10, R11 ;  /* 0x0000000b0a0b8221 */ /* 0x000fc80000000000 */
[----:B------:R-:W-:Y:S01]  /*0970*/  @!P0 FADD R2, R2, R11 ;  /* 0x0000000b02028221 */ /* 0x000fe20000000000 */
[----:B------:R-:W-:-:S04]  /*0980*/  @!P0 FADD R9, R8, R9 ;  /* 0x0000000908098221 */ /* 0x000fc80000000000 */
[----:B------:R-:W-:Y:S01]  /*0990*/  @!P0 FADD R2, R2, R9 ;  /* 0x0000000902028221 */ /* 0x000fe20000000000 */
[----:B----4-:R-:W-:-:S04]  /*09a0*/  @!P0 FADD R7, R6, R7 ;  /* 0x0000000706078221 */ /* 0x010fc80000000000 */
[----:B------:R-:W-:Y:S01]  /*09b0*/  @!P0 FADD R2, R2, R7 ;  /* 0x0000000702028221 */ /* 0x000fe20000000000 */
[----:B------:R-:W-:-:S04]  /*09c0*/  @!P0 FADD R5, R5, R14 ;  /* 0x0000000e05058221 */ /* 0x000fc80000000000 */
[----:B------:R-:W-:Y:S01]  /*09d0*/  @!P0 FADD R2, R2, R5 ;  /* 0x0000000502028221 */ /* 0x000fe20000000000 */
[----:B------:R-:W-:-:S04]  /*09e0*/  @!P0 FADD R29, R16, R29 ;  /* 0x0000001d101d8221 */ /* 0x000fc80000000000 */
[----:B------:R-:W-:Y:S01]  /*09f0*/  @!P0 FADD R2, R2, R29 ;  /* 0x0000001d02028221 */ /* 0x000fe20000000000 */
[----:B------:R-:W-:Y:S06]  /*0a00*/  BRA.U UP0, `(.L_x_66) ;  /* 0xfffffff500b07547 */ /* 0x000fec000b83ffff */
[----:B------:R-:W0:Y:S02]  /*0a10*/  LDC.64 R4, c[0x0][0x390] ;  /* 0x0000e400ff047b82 */ /* 0x000e240000000a00 */
[----:B0-----:R-:W-:-:S05]  /*0a20*/  IMAD.WIDE R4, R0, 0x4, R4 ;  /* 0x0000000400047825 */ /* 0x001fca00078e0204 */
[----:B------:R-:W-:Y:S01]  /*0a30*/  STG.E desc[UR6][R4.64], R2 ;  /* 0x0000000204007986 */ /* 0x000fe2000c101906 */
[----:B------:R-:W-:Y:S05]  /*0a40*/  EXIT ;  /* 0x000000000000794d */ /* 0x000fea0003800000 */
.L_x_67:
        /* <DEDUP_REMOVED lines=11> */
.L_x_73:


//--------------------- .nv.global.init           --------------------------
	.section	.nv.global.init,"aw",@progbits
	.align	4
.nv.global.init:
	.type		__cudart_i2opi_f,@object
	.size		__cudart_i2opi_f,(.L_0 - __cudart_i2opi_f)
__cudart_i2opi_f:
        /*0000*/ 	.byte	0x41, 0x90, 0x43, 0x3c, 0x99, 0x95, 0x62, 0xdb, 0xc0, 0xdd, 0x34, 0xf5, 0xd1, 0x57, 0x27, 0xfc
        /*0010*/ 	.byte	0x29, 0x15, 0x44, 0x4e, 0x6e, 0x83, 0xf9, 0xa2
.L_0:


//--------------------- .nv.shared.reserved.0     --------------------------
	.section	.nv.shared.reserved.0,"aw",@nobits
	.weak		__nv_reservedSMEM_offset_0_alias
	.size		__nv_reservedSMEM_offset_0_alias, 0, 64
	.other		__nv_reservedSMEM_offset_0_alias,@"STO_CUDA_RESERVED_SHARED STV_DEFAULT"
__nv_reservedSMEM_offset_0_alias:
	.zero		0
	.zero		64


//--------------------- .nv.constant0._Z8poly_sinPKfS0_Pfi --------------------------
	.section	.nv.constant0._Z8poly_sinPKfS0_Pfi,"a",@progbits
	.sectionflags	@""
	.align	4
.nv.constant0._Z8poly_sinPKfS0_Pfi:
	.zero		924


//--------------------- .nv.constant0._Z7std_sinPKfS0_Pfi --------------------------
	.section	.nv.constant0._Z7std_sinPKfS0_Pfi,"a",@progbits
	.sectionflags	@""
	.align	4
.nv.constant0._Z7std_sinPKfS0_Pfi:
	.zero		924


//--------------------- .nv.constant0._Z3divPKfS0_Pfi --------------------------
	.section	.nv.constant0._Z3divPKfS0_Pfi,"a",@progbits
	.sectionflags	@""
	.align	4
.nv.constant0._Z3divPKfS0_Pfi:
	.zero		924


//--------------------- .nv.constant0._Z3mulPKfS0_Pfi --------------------------
	.section	.nv.constant0._Z3mulPKfS0_Pfi,"a",@progbits
	.sectionflags	@""
	.align	4
.nv.constant0._Z3mulPKfS0_Pfi:
	.zero		924


//--------------------- .nv.constant0._Z3addPKfS0_Pfi --------------------------
	.section	.nv.constant0._Z3addPKfS0_Pfi,"a",@progbits
	.sectionflags	@""
	.align	4
.nv.constant0._Z3addPKfS0_Pfi:
	.zero		924


//--------------------- SYMBOLS --------------------------

	.type		.nv.reservedSmem.offset0,@object
	.size		.nv.reservedSmem.offset0,0x4
